	.headerflags	@"EF_CUDA_TEXMODE_UNIFIED EF_CUDA_64BIT_ADDRESS EF_CUDA_SM86 EF_CUDA_VIRTUAL_SM(EF_CUDA_SM86)"
	.elftype	@"ET_EXEC"


//--------------------- .nv.info                  --------------------------
	.section	.nv.info,"",@"SHT_CUDA_INFO"
	.align	4


	//----- nvinfo : EIATTR_REGCOUNT
	.align		4
        /*0000*/ 	.byte	0x04, 0x2f
        /*0002*/ 	.short	(.L_3 - .L_2)
	.align		4
.L_2:
        /*0004*/ 	.word	index@(l2norm_fwd_kernel)
        /*0008*/ 	.word	0x000000ef


	//----- nvinfo : EIATTR_MAX_STACK_SIZE
	.align		4
.L_3:
        /*000c*/ 	.byte	0x04, 0x23
        /*000e*/ 	.short	(.L_5 - .L_4)
	.align		4
.L_4:
        /*0010*/ 	.word	index@(l2norm_fwd_kernel)
        /*0014*/ 	.word	0x00000000


	//----- nvinfo : EIATTR_MIN_STACK_SIZE
	.align		4
.L_5:
        /*0018*/ 	.byte	0x04, 0x12
        /*001a*/ 	.short	(.L_7 - .L_6)
	.align		4
.L_6:
        /*001c*/ 	.word	index@(l2norm_fwd_kernel)
        /*0020*/ 	.word	0x00000000


	//----- nvinfo : EIATTR_FRAME_SIZE
	.align		4
.L_7:
        /*0024*/ 	.byte	0x04, 0x11
        /*0026*/ 	.short	(.L_9 - .L_8)
	.align		4
.L_8:
        /*0028*/ 	.word	index@(l2norm_fwd_kernel)
        /*002c*/ 	.word	0x00000000
.L_9:


//--------------------- .nv.info.l2norm_fwd_kernel --------------------------
	.section	.nv.info.l2norm_fwd_kernel,"",@"SHT_CUDA_INFO"
	.align	4


	//----- nvinfo : EIATTR_CUDA_API_VERSION
	.align		4
        /*0000*/ 	.byte	0x04, 0x37
        /*0002*/ 	.short	(.L_11 - .L_10)
.L_10:
        /*0004*/ 	.word	0x0000007b


	//----- nvinfo : EIATTR_SW2861232_WAR
	.align		4
.L_11:
        /*0008*/ 	.byte	0x01, 0x35
	.zero		2


	//----- nvinfo : EIATTR_PARAM_CBANK
	.align		4
        /*000c*/ 	.byte	0x04, 0x0a
        /*000e*/ 	.short	(.L_13 - .L_12)
	.align		4
.L_12:
        /*0010*/ 	.word	index@(.nv.constant0.l2norm_fwd_kernel)
        /*0014*/ 	.short	0x0160
        /*0016*/ 	.short	0x001c


	//----- nvinfo : EIATTR_CBANK_PARAM_SIZE
	.align		4
.L_13:
        /*0018*/ 	.byte	0x03, 0x19
        /*001a*/ 	.short	0x001c


	//----- nvinfo : EIATTR_KPARAM_INFO
	.align		4
        /*001c*/ 	.byte	0x04, 0x17
        /*001e*/ 	.short	(.L_15 - .L_14)
.L_14:
        /*0020*/ 	.word	0x00000000
        /*0024*/ 	.short	0x0003
        /*0026*/ 	.short	0x0018
        /*0028*/ 	.byte	0x00, 0xf0, 0x11, 0x00


	//----- nvinfo : EIATTR_KPARAM_INFO
	.align		4
.L_15:
        /*002c*/ 	.byte	0x04, 0x17
        /*002e*/ 	.short	(.L_17 - .L_16)
.L_16:
        /*0030*/ 	.word	0x00000000
        /*0034*/ 	.short	0x0002
        /*0036*/ 	.short	0x0010
        /*0038*/ 	.byte	0x00, 0xf0, 0x21, 0x00


	//----- nvinfo : EIATTR_KPARAM_INFO
	.align		4
.L_17:
        /*003c*/ 	.byte	0x04, 0x17
        /*003e*/ 	.short	(.L_19 - .L_18)
.L_18:
        /*0040*/ 	.word	0x00000000
        /*0044*/ 	.short	0x0001
        /*0046*/ 	.short	0x0008
        /*0048*/ 	.byte	0x00, 0xf0, 0x21, 0x00


	//----- nvinfo : EIATTR_KPARAM_INFO
	.align		4
.L_19:
        /*004c*/ 	.byte	0x04, 0x17
        /*004e*/ 	.short	(.L_21 - .L_20)
.L_20:
        /*0050*/ 	.word	0x00000000
        /*0054*/ 	.short	0x0000
        /*0056*/ 	.short	0x0000
        /*0058*/ 	.byte	0x00, 0xf0, 0x21, 0x00


	//----- nvinfo : EIATTR_MAXREG_COUNT
	.align		4
.L_21:
        /*005c*/ 	.byte	0x03, 0x1b
        /*005e*/ 	.short	0x00ff


	//----- nvinfo : EIATTR_COOP_GROUP_MASK_REGIDS
	.align		4
        /*0060*/ 	.byte	0x04, 0x29
        /*0062*/ 	.short	(.L_23 - .L_22)


	//   ....[0]....
.L_22:
        /*0064*/ 	.word	0xffffffff


	//   ....[1]....
        /*0068*/ 	.word	0xffffffff


	//   ....[2]....
        /*006c*/ 	.word	0xffffffff


	//   ....[3]....
        /*0070*/ 	.word	0xffffffff


	//   ....[4]....
        /*0074*/ 	.word	0xffffffff


	//   ....[5]....
        /*0078*/ 	.word	0xffffffff


	//   ....[6]....
        /*007c*/ 	.word	0xffffffff


	//   ....[7]....
        /*0080*/ 	.word	0xffffffff


	//   ....[8]....
        /*0084*/ 	.word	0xffffffff


	//   ....[9]....
        /*0088*/ 	.word	0xffffffff


	//   ....[10]....
        /*008c*/ 	.word	0xffffffff


	//   ....[11]....
        /*0090*/ 	.word	0xffffffff


	//   ....[12]....
        /*0094*/ 	.word	0xffffffff


	//   ....[13]....
        /*0098*/ 	.word	0xffffffff


	//   ....[14]....
        /*009c*/ 	.word	0xffffffff


	//   ....[15]....
        /*00a0*/ 	.word	0xffffffff


	//   ....[16]....
        /*00a4*/ 	.word	0xffffffff


	//   ....[17]....
        /*00a8*/ 	.word	0xffffffff


	//   ....[18]....
        /*00ac*/ 	.word	0xffffffff


	//   ....[19]....
        /*00b0*/ 	.word	0xffffffff


	//   ....[20]....
        /*00b4*/ 	.word	0xffffffff


	//   ....[21]....
        /*00b8*/ 	.word	0xffffffff


	//   ....[22]....
        /*00bc*/ 	.word	0xffffffff


	//   ....[23]....
        /*00c0*/ 	.word	0xffffffff


	//   ....[24]....
        /*00c4*/ 	.word	0xffffffff


	//   ....[25]....
        /*00c8*/ 	.word	0xffffffff


	//   ....[26]....
        /*00cc*/ 	.word	0xffffffff


	//   ....[27]....
        /*00d0*/ 	.word	0xffffffff


	//   ....[28]....
        /*00d4*/ 	.word	0xffffffff


	//   ....[29]....
        /*00d8*/ 	.word	0xffffffff


	//   ....[30]....
        /*00dc*/ 	.word	0xffffffff


	//   ....[31]....
        /*00e0*/ 	.word	0xffffffff


	//   ....[32]....
        /*00e4*/ 	.word	0xffffffff


	//   ....[33]....
        /*00e8*/ 	.word	0xffffffff


	//   ....[34]....
        /*00ec*/ 	.word	0xffffffff


	//   ....[35]....
        /*00f0*/ 	.word	0xffffffff


	//   ....[36]....
        /*00f4*/ 	.word	0xffffffff


	//   ....[37]....
        /*00f8*/ 	.word	0xffffffff


	//   ....[38]....
        /*00fc*/ 	.word	0xffffffff


	//   ....[39]....
        /*0100*/ 	.word	0xffffffff


	//   ....[40]....
        /*0104*/ 	.word	0xffffffff


	//   ....[41]....
        /*0108*/ 	.word	0xffffffff


	//   ....[42]....
        /*010c*/ 	.word	0xffffffff


	//   ....[43]....
        /*0110*/ 	.word	0xffffffff


	//   ....[44]....
        /*0114*/ 	.word	0xffffffff


	//   ....[45]....
        /*0118*/ 	.word	0xffffffff


	//   ....[46]....
        /*011c*/ 	.word	0xffffffff


	//   ....[47]....
        /*0120*/ 	.word	0xffffffff


	//   ....[48]....
        /*0124*/ 	.word	0xffffffff


	//   ....[49]....
        /*0128*/ 	.word	0xffffffff


	//   ....[50]....
        /*012c*/ 	.word	0xffffffff


	//   ....[51]....
        /*0130*/ 	.word	0xffffffff


	//   ....[52]....
        /*0134*/ 	.word	0xffffffff


	//   ....[53]....
        /*0138*/ 	.word	0xffffffff


	//   ....[54]....
        /*013c*/ 	.word	0xffffffff


	//   ....[55]....
        /*0140*/ 	.word	0xffffffff


	//   ....[56]....
        /*0144*/ 	.word	0xffffffff


	//   ....[57]....
        /*0148*/ 	.word	0xffffffff


	//   ....[58]....
        /*014c*/ 	.word	0xffffffff


	//   ....[59]....
        /*0150*/ 	.word	0xffffffff


	//   ....[60]....
        /*0154*/ 	.word	0xffffffff


	//   ....[61]....
        /*0158*/ 	.word	0xffffffff


	//   ....[62]....
        /*015c*/ 	.word	0xffffffff


	//   ....[63]....
        /*0160*/ 	.word	0xffffffff


	//   ....[64]....
        /*0164*/ 	.word	0xffffffff


	//   ....[65]....
        /*0168*/ 	.word	0xffffffff


	//   ....[66]....
        /*016c*/ 	.word	0xffffffff


	//   ....[67]....
        /*0170*/ 	.word	0xffffffff


	//   ....[68]....
        /*0174*/ 	.word	0xffffffff


	//   ....[69]....
        /*0178*/ 	.word	0xffffffff


	//   ....[70]....
        /*017c*/ 	.word	0xffffffff


	//   ....[71]....
        /*0180*/ 	.word	0xffffffff


	//   ....[72]....
        /*0184*/ 	.word	0xffffffff


	//   ....[73]....
        /*0188*/ 	.word	0xffffffff


	//   ....[74]....
        /*018c*/ 	.word	0xffffffff


	//   ....[75]....
        /*0190*/ 	.word	0xffffffff


	//   ....[76]....
        /*0194*/ 	.word	0xffffffff


	//   ....[77]....
        /*0198*/ 	.word	0xffffffff


	//   ....[78]....
        /*019c*/ 	.word	0xffffffff


	//   ....[79]....
        /*01a0*/ 	.word	0xffffffff


	//   ....[80]....
        /*01a4*/ 	.word	0xffffffff


	//   ....[81]....
        /*01a8*/ 	.word	0xffffffff


	//   ....[82]....
        /*01ac*/ 	.word	0xffffffff


	//   ....[83]....
        /*01b0*/ 	.word	0xffffffff


	//   ....[84]....
        /*01b4*/ 	.word	0xffffffff


	//   ....[85]....
        /*01b8*/ 	.word	0xffffffff


	//   ....[86]....
        /*01bc*/ 	.word	0xffffffff


	//   ....[87]....
        /*01c0*/ 	.word	0xffffffff


	//   ....[88]....
        /*01c4*/ 	.word	0xffffffff


	//   ....[89]....
        /*01c8*/ 	.word	0xffffffff


	//   ....[90]....
        /*01cc*/ 	.word	0xffffffff


	//   ....[91]....
        /*01d0*/ 	.word	0xffffffff


	//   ....[92]....
        /*01d4*/ 	.word	0xffffffff


	//   ....[93]....
        /*01d8*/ 	.word	0xffffffff


	//   ....[94]....
        /*01dc*/ 	.word	0xffffffff


	//   ....[95]....
        /*01e0*/ 	.word	0xffffffff


	//   ....[96]....
        /*01e4*/ 	.word	0xffffffff


	//   ....[97]....
        /*01e8*/ 	.word	0xffffffff


	//   ....[98]....
        /*01ec*/ 	.word	0xffffffff


	//   ....[99]....
        /*01f0*/ 	.word	0xffffffff


	//   ....[100]....
        /*01f4*/ 	.word	0xffffffff


	//   ....[101]....
        /*01f8*/ 	.word	0xffffffff


	//   ....[102]....
        /*01fc*/ 	.word	0xffffffff


	//   ....[103]....
        /*0200*/ 	.word	0xffffffff


	//   ....[104]....
        /*0204*/ 	.word	0xffffffff


	//   ....[105]....
        /*0208*/ 	.word	0xffffffff


	//   ....[106]....
        /*020c*/ 	.word	0xffffffff


	//   ....[107]....
        /*0210*/ 	.word	0xffffffff


	//   ....[108]....
        /*0214*/ 	.word	0xffffffff


	//   ....[109]....
        /*0218*/ 	.word	0xffffffff


	//   ....[110]....
        /*021c*/ 	.word	0xffffffff


	//   ....[111]....
        /*0220*/ 	.word	0xffffffff


	//   ....[112]....
        /*0224*/ 	.word	0xffffffff


	//   ....[113]....
        /*0228*/ 	.word	0xffffffff


	//   ....[114]....
        /*022c*/ 	.word	0xffffffff


	//   ....[115]....
        /*0230*/ 	.word	0xffffffff


	//   ....[116]....
        /*0234*/ 	.word	0xffffffff


	//   ....[117]....
        /*0238*/ 	.word	0xffffffff


	//   ....[118]....
        /*023c*/ 	.word	0xffffffff


	//   ....[119]....
        /*0240*/ 	.word	0xffffffff


	//   ....[120]....
        /*0244*/ 	.word	0xffffffff


	//   ....[121]....
        /*0248*/ 	.word	0xffffffff


	//   ....[122]....
        /*024c*/ 	.word	0xffffffff


	//   ....[123]....
        /*0250*/ 	.word	0xffffffff


	//   ....[124]....
        /*0254*/ 	.word	0xffffffff


	//   ....[125]....
        /*0258*/ 	.word	0xffffffff


	//   ....[126]....
        /*025c*/ 	.word	0xffffffff


	//   ....[127]....
        /*0260*/ 	.word	0xffffffff


	//----- nvinfo : EIATTR_COOP_GROUP_INSTR_OFFSETS
	.align		4
.L_23:
        /*0264*/ 	.byte	0x04, 0x28
        /*0266*/ 	.short	(.L_25 - .L_24)


	//   ....[0]....
.L_24:
        /*0268*/ 	.word	0x00000c30


	//   ....[1]....
        /*026c*/ 	.word	0x00000c60


	//   ....[2]....
        /*0270*/ 	.word	0x00000ca0


	//   ....[3]....
        /*0274*/ 	.word	0x00000cd0


	//   ....[4]....
        /*0278*/ 	.word	0x00001ee0


	//   ....[5]....
        /*027c*/ 	.word	0x00001f00


	//   ....[6]....
        /*0280*/ 	.word	0x00001f20


	//   ....[7]....
        /*0284*/ 	.word	0x00001f40


	//   ....[8]....
        /*0288*/ 	.word	0x00002210


	//   ....[9]....
        /*028c*/ 	.word	0x00002230


	//   ....[10]....
        /*0290*/ 	.word	0x00002250


	//   ....[11]....
        /*0294*/ 	.word	0x00002270


	//   ....[12]....
        /*0298*/ 	.word	0x00002530


	//   ....[13]....
        /*029c*/ 	.word	0x00002550


	//   ....[14]....
        /*02a0*/ 	.word	0x00002570


	//   ....[15]....
        /*02a4*/ 	.word	0x00002590


	//   ....[16]....
        /*02a8*/ 	.word	0x00002820


	//   ....[17]....
        /*02ac*/ 	.word	0x00002840


	//   ....[18]....
        /*02b0*/ 	.word	0x00002860


	//   ....[19]....
        /*02b4*/ 	.word	0x00002880


	//   ....[20]....
        /*02b8*/ 	.word	0x00002b40


	//   ....[21]....
        /*02bc*/ 	.word	0x00002b60


	//   ....[22]....
        /*02c0*/ 	.word	0x00002b80


	//   ....[23]....
        /*02c4*/ 	.word	0x00002ba0


	//   ....[24]....
        /*02c8*/ 	.word	0x00002e60


	//   ....[25]....
        /*02cc*/ 	.word	0x00002e80


	//   ....[26]....
        /*02d0*/ 	.word	0x00002ea0


	//   ....[27]....
        /*02d4*/ 	.word	0x00002ec0


	//   ....[28]....
        /*02d8*/ 	.word	0x00003180


	//   ....[29]....
        /*02dc*/ 	.word	0x000031a0


	//   ....[30]....
        /*02e0*/ 	.word	0x000031c0


	//   ....[31]....
        /*02e4*/ 	.word	0x000031e0


	//   ....[32]....
        /*02e8*/ 	.word	0x000034a0


	//   ....[33]....
        /*02ec*/ 	.word	0x000034c0


	//   ....[34]....
        /*02f0*/ 	.word	0x000034e0


	//   ....[35]....
        /*02f4*/ 	.word	0x00003500


	//   ....[36]....
        /*02f8*/ 	.word	0x000037c0


	//   ....[37]....
        /*02fc*/ 	.word	0x000037e0


	//   ....[38]....
        /*0300*/ 	.word	0x00003800


	//   ....[39]....
        /*0304*/ 	.word	0x00003820


	//   ....[40]....
        /*0308*/ 	.word	0x00003ae0


	//   ....[41]....
        /*030c*/ 	.word	0x00003b00


	//   ....[42]....
        /*0310*/ 	.word	0x00003b20


	//   ....[43]....
        /*0314*/ 	.word	0x00003b40


	//   ....[44]....
        /*0318*/ 	.word	0x00003e00


	//   ....[45]....
        /*031c*/ 	.word	0x00003e20


	//   ....[46]....
        /*0320*/ 	.word	0x00003e40


	//   ....[47]....
        /*0324*/ 	.word	0x00003e60


	//   ....[48]....
        /*0328*/ 	.word	0x00004120


	//   ....[49]....
        /*032c*/ 	.word	0x00004140


	//   ....[50]....
        /*0330*/ 	.word	0x00004160


	//   ....[51]....
        /*0334*/ 	.word	0x00004180


	//   ....[52]....
        /*0338*/ 	.word	0x00004440


	//   ....[53]....
        /*033c*/ 	.word	0x00004460


	//   ....[54]....
        /*0340*/ 	.word	0x00004480


	//   ....[55]....
        /*0344*/ 	.word	0x000044a0


	//   ....[56]....
        /*0348*/ 	.word	0x00004760


	//   ....[57]....
        /*034c*/ 	.word	0x00004780


	//   ....[58]....
        /*0350*/ 	.word	0x000047a0


	//   ....[59]....
        /*0354*/ 	.word	0x000047c0


	//   ....[60]....
        /*0358*/ 	.word	0x00004a80


	//   ....[61]....
        /*035c*/ 	.word	0x00004aa0


	//   ....[62]....
        /*0360*/ 	.word	0x00004ac0


	//   ....[63]....
        /*0364*/ 	.word	0x00004ae0


	//   ....[64]....
        /*0368*/ 	.word	0x00004da0


	//   ....[65]....
        /*036c*/ 	.word	0x00004dc0


	//   ....[66]....
        /*0370*/ 	.word	0x00004de0


	//   ....[67]....
        /*0374*/ 	.word	0x00004e00


	//   ....[68]....
        /*0378*/ 	.word	0x000050c0


	//   ....[69]....
        /*037c*/ 	.word	0x000050e0


	//   ....[70]....
        /*0380*/ 	.word	0x00005100


	//   ....[71]....
        /*0384*/ 	.word	0x00005120


	//   ....[72]....
        /*0388*/ 	.word	0x00005400


	//   ....[73]....
        /*038c*/ 	.word	0x00005420


	//   ....[74]....
        /*0390*/ 	.word	0x00005440


	//   ....[75]....
        /*0394*/ 	.word	0x00005460


	//   ....[76]....
        /*0398*/ 	.word	0x00005720


	//   ....[77]....
        /*039c*/ 	.word	0x00005740


	//   ....[78]....
        /*03a0*/ 	.word	0x00005760


	//   ....[79]....
        /*03a4*/ 	.word	0x00005780


	//   ....[80]....
        /*03a8*/ 	.word	0x00005a40


	//   ....[81]....
        /*03ac*/ 	.word	0x00005a60


	//   ....[82]....
        /*03b0*/ 	.word	0x00005a80


	//   ....[83]....
        /*03b4*/ 	.word	0x00005aa0


	//   ....[84]....
        /*03b8*/ 	.word	0x00005d60


	//   ....[85]....
        /*03bc*/ 	.word	0x00005d80


	//   ....[86]....
        /*03c0*/ 	.word	0x00005da0


	//   ....[87]....
        /*03c4*/ 	.word	0x00005dc0


	//   ....[88]....
        /*03c8*/ 	.word	0x00006070


	//   ....[89]....
        /*03cc*/ 	.word	0x00006090


	//   ....[90]....
        /*03d0*/ 	.word	0x000060b0


	//   ....[91]....
        /*03d4*/ 	.word	0x000060d0


	//   ....[92]....
        /*03d8*/ 	.word	0x00006380


	//   ....[93]....
        /*03dc*/ 	.word	0x000063a0


	//   ....[94]....
        /*03e0*/ 	.word	0x000063c0


	//   ....[95]....
        /*03e4*/ 	.word	0x000063e0


	//   ....[96]....
        /*03e8*/ 	.word	0x00006690


	//   ....[97]....
        /*03ec*/ 	.word	0x000066b0


	//   ....[98]....
        /*03f0*/ 	.word	0x000066d0


	//   ....[99]....
        /*03f4*/ 	.word	0x000066f0


	//   ....[100]....
        /*03f8*/ 	.word	0x000069a0


	//   ....[101]....
        /*03fc*/ 	.word	0x000069c0


	//   ....[102]....
        /*0400*/ 	.word	0x000069e0


	//   ....[103]....
        /*0404*/ 	.word	0x00006a20


	//   ....[104]....
        /*0408*/ 	.word	0x00006b40


	//   ....[105]....
        /*040c*/ 	.word	0x00006b60


	//   ....[106]....
        /*0410*/ 	.word	0x00006b80


	//   ....[107]....
        /*0414*/ 	.word	0x00006ba0


	//   ....[108]....
        /*0418*/ 	.word	0x00006ce0


	//   ....[109]....
        /*041c*/ 	.word	0x00006d00


	//   ....[110]....
        /*0420*/ 	.word	0x00006d20


	//   ....[111]....
        /*0424*/ 	.word	0x00006d40


	//   ....[112]....
        /*0428*/ 	.word	0x00006e80


	//   ....[113]....
        /*042c*/ 	.word	0x00006ea0


	//   ....[114]....
        /*0430*/ 	.word	0x00006ec0


	//   ....[115]....
        /*0434*/ 	.word	0x00006ee0


	//   ....[116]....
        /*0438*/ 	.word	0x00007020


	//   ....[117]....
        /*043c*/ 	.word	0x00007040


	//   ....[118]....
        /*0440*/ 	.word	0x00007060


	//   ....[119]....
        /*0444*/ 	.word	0x00007080


	//   ....[120]....
        /*0448*/ 	.word	0x000071c0


	//   ....[121]....
        /*044c*/ 	.word	0x000071e0


	//   ....[122]....
        /*0450*/ 	.word	0x00007200


	//   ....[123]....
        /*0454*/ 	.word	0x00007220


	//   ....[124]....
        /*0458*/ 	.word	0x00007360


	//   ....[125]....
        /*045c*/ 	.word	0x00007380


	//   ....[126]....
        /*0460*/ 	.word	0x000073b0


	//   ....[127]....
        /*0464*/ 	.word	0x00007410


	//----- nvinfo : EIATTR_EXIT_INSTR_OFFSETS
	.align		4
.L_25:
        /*0468*/ 	.byte	0x04, 0x1c
        /*046a*/ 	.short	(.L_27 - .L_26)


	//   ....[0]....
.L_26:
        /*046c*/ 	.word	0x00008110


	//   ....[1]....
        /*0470*/ 	.word	0x00008160


	//----- nvinfo : EIATTR_MAX_THREADS
	.align		4
.L_27:
        /*0474*/ 	.byte	0x04, 0x05
        /*0476*/ 	.short	(.L_29 - .L_28)
.L_28:
        /*0478*/ 	.word	0x00000020
        /*047c*/ 	.word	0x00000001
        /*0480*/ 	.word	0x00000001
.L_29:


//--------------------- .nv.rel.action            --------------------------
	.section	.nv.rel.action,"",@"SHT_CUDA_RELOCINFO"
	.align	8
	.sectionentsize	8
        /*0000*/ 	.byte	0x73, 0x00, 0x00, 0x00, 0x00, 0x00, 0x00, 0x00, 0x00, 0x00, 0x00, 0x11, 0x25, 0x00, 0x05, 0x36


//--------------------- .nv.constant0.l2norm_fwd_kernel --------------------------
	.section	.nv.constant0.l2norm_fwd_kernel,"a",@progbits
	.align	4
.nv.constant0.l2norm_fwd_kernel:
	.zero		380


//--------------------- .text.l2norm_fwd_kernel   --------------------------
	.section	.text.l2norm_fwd_kernel,"ax",@progbits
	.sectionflags	@"SHF_BARRIERS=1"
	.sectioninfo	@"SHI_REGISTERS=239"
	.align	128
        .global         l2norm_fwd_kernel
        .type           l2norm_fwd_kernel,@function
        .size           l2norm_fwd_kernel,(.L_x_1 - l2norm_fwd_kernel)
        .other          l2norm_fwd_kernel,@"STO_CUDA_ENTRY STV_DEFAULT"
l2norm_fwd_kernel:
.text.l2norm_fwd_kernel:
[----:B------:R-:W-:-:S02]  /*0000*/  MOV R1, c[0x0][0x28] ;  /* 0x00000a0000017a02 */ /* 0x000fc40000000f00 */
[----:B------:R-:W0:Y:S01]  /*0010*/  S2R R5, SR_TID.X ;  /* 0x0000000000057919 */ /* 0x000e220000002100 */
[----:B------:R-:W-:Y:S01]  /*0020*/  CS2R R232, SRZ ;  /* 0x0000000000e87805 */ /* 0x000fe2000001ff00 */
[----:B------:R-:W-:Y:S01]  /*0030*/  CS2R R234, SRZ ;  /* 0x0000000000ea7805 */ /* 0x000fe2000001ff00 */
[----:B------:R-:W-:Y:S01]  /*0040*/  ULDC.64 UR4, c[0x0][0x118] ;  /* 0x0000460000047ab9 */ /* 0x000fe20000000a00 */
[----:B------:R-:W1:Y:S01]  /*0050*/  S2R R17, SR_CTAID.X ;  /* 0x0000000000117919 */ /* 0x000e620000002500 */
[----:B0-----:R-:W-:Y:S02]  /*0060*/  SHF.R.U32.HI R4, RZ, 0x4, R5 ;  /* 0x00000004ff047819 */ /* 0x001fe40000011605 */
[----:B------:R-:W-:Y:S02]  /*0070*/  SHF.L.U32 R0, R5, 0x3, RZ ;  /* 0x0000000305007819 */ /* 0x000fe400000006ff */
[----:B-1----:R-:W-:Y:S02]  /*0080*/  SHF.L.U32 R17, R17, 0x6, RZ ;  /* 0x0000000611117819 */ /* 0x002fe400000006ff */
[----:B------:R-:W-:-:S02]  /*0090*/  SGXT.U32 R4, R4, 0x1 ;  /* 0x000000010404781a */ /* 0x000fc40000000000 */
[----:B------:R-:W-:Y:S02]  /*00a0*/  LOP3.LUT R32, R0, 0x78, RZ, 0xc0, !PT ;  /* 0x0000007800207812 */ /* 0x000fe400078ec0ff */
[----:B------:R-:W-:Y:S02]  /*00b0*/  LOP3.LUT R7, R17, R4, RZ, 0xfc, !PT ;  /* 0x0000000411077212 */ /* 0x000fe400078efcff */
[----:B------:R-:W-:Y:S01]  /*00c0*/  SHF.R.S32.HI R0, RZ, 0x1f, R17 ;  /* 0x0000001fff007819 */ /* 0x000fe20000011411 */
[----:B------:R-:W-:Y:S01]  /*00d0*/  IMAD.WIDE.U32 R32, R32, 0x2, RZ ;  /* 0x0000000220207825 */ /* 0x000fe200078e00ff */
[C---:B------:R-:W-:Y:S02]  /*00e0*/  SHF.L.U32 R3, R7.reuse, 0x8, RZ ;  /* 0x0000000807037819 */ /* 0x040fe400000006ff */
[C---:B------:R-:W-:Y:S02]  /*00f0*/  ISETP.GE.U32.AND P0, PT, R7.reuse, 0x3740, PT ;  /* 0x000037400700780c */ /* 0x040fe40003f06070 */
[----:B------:R-:W-:-:S02]  /*0100*/  SHF.L.U64.HI R7, R7, 0x8, R0 ;  /* 0x0000000807077819 */ /* 0x000fc40000010200 */
[----:B------:R-:W-:Y:S02]  /*0110*/  LOP3.LUT R192, R3, R32, RZ, 0xfc, !PT ;  /* 0x0000002003c07212 */ /* 0x000fe400078efcff */
[----:B------:R-:W-:Y:S02]  /*0120*/  ISETP.GE.U32.AND.EX P0, PT, R0, RZ, PT, P0 ;  /* 0x000000ff0000720c */ /* 0x000fe40003f06100 */
[----:B------:R-:W-:Y:S02]  /*0130*/  LOP3.LUT R34, R7, R33, RZ, 0xfc, !PT ;  /* 0x0000002107227212 */ /* 0x000fe400078efcff */
[----:B------:R-:W-:-:S04]  /*0140*/  IADD3 R2, P1, R192, c[0x0][0x160], RZ ;  /* 0x00005800c0027a10 */ /* 0x000fc80007f3e0ff */
[----:B------:R-:W-:-:S05]  /*0150*/  IADD3.X R3, R34, c[0x0][0x164], RZ, P1, !PT ;  /* 0x0000590022037a10 */ /* 0x000fca0000ffe4ff */
[----:B------:R-:W2:Y:S01]  /*0160*/  @!P0 LDG.E.128 R232, [R2.64] ;  /* 0x0000000402e88981 */ /* 0x000ea2000c1e1d00 */
[C-C-:B------:R-:W-:Y:S02]  /*0170*/  LOP3.LUT R73, R17.reuse, 0x14, R4.reuse, 0xfe, !PT ;  /* 0x0000001411497812 */ /* 0x140fe400078efe04 */
[----:B------:R-:W-:Y:S02]  /*0180*/  LOP3.LUT R225, R17, 0x4, R4, 0xfe, !PT ;  /* 0x0000000411e17812 */ /* 0x000fe400078efe04 */
[----:B------:R-:W-:Y:S02]  /*0190*/  SHF.L.U32 R35, R73, 0x8, RZ ;  /* 0x0000000849237819 */ /* 0x000fe400000006ff */
[----:B------:R-:W-:Y:S02]  /*01a0*/  MOV R12, 0x3e800000 ;  /* 0x3e800000000c7802 */ /* 0x000fe40000000f00 */
[----:B------:R-:W-:Y:S02]  /*01b0*/  LOP3.LUT R202, R35, R32, RZ, 0xfc, !PT ;  /* 0x0000002023ca7212 */ /* 0x000fe400078efcff */
[----:B------:R-:W-:-:S02]  /*01c0*/  SHF.L.U32 R129, R225, 0x8, RZ ;  /* 0x00000008e1817819 */ /* 0x000fc400000006ff */
[C-C-:B------:R-:W-:Y:S02]  /*01d0*/  LOP3.LUT R219, R17.reuse, 0x8, R4.reuse, 0xfe, !PT ;  /* 0x0000000811db7812 */ /* 0x140fe400078efe04 */
[----:B------:R-:W-:Y:S02]  /*01e0*/  LOP3.LUT R131, R17, 0x30, R4, 0xfe, !PT ;  /* 0x0000003011837812 */ /* 0x000fe400078efe04 */
[C---:B------:R-:W-:Y:S02]  /*01f0*/  ISETP.GE.U32.AND P5, PT, R225.reuse, 0x3740, PT ;  /* 0x00003740e100780c */ /* 0x040fe40003fa6070 */
[----:B------:R-:W-:Y:S02]  /*0200*/  SHF.L.U64.HI R225, R225, 0x8, R0 ;  /* 0x00000008e1e17819 */ /* 0x000fe40000010200 */
[----:B------:R-:W-:Y:S02]  /*0210*/  LOP3.LUT R228, R129, R32, RZ, 0xfc, !PT ;  /* 0x0000002081e47212 */ /* 0x000fe400078efcff */
[----:B------:R-:W-:-:S02]  /*0220*/  SHF.L.U32 R221, R219, 0x8, RZ ;  /* 0x00000008dbdd7819 */ /* 0x000fc400000006ff */
[----:B------:R-:W-:Y:S02]  /*0230*/  LOP3.LUT R165, R17, 0xc, R4, 0xfe, !PT ;  /* 0x0000000c11a57812 */ /* 0x000fe400078efe04 */
[----:B------:R-:W-:Y:S02]  /*0240*/  SHF.L.U64.HI R53, R131, 0x8, R0 ;  /* 0x0000000883357819 */ /* 0x000fe40000010200 */
[----:B------:R-:W-:Y:S02]  /*0250*/  LOP3.LUT R133, R17, 0x32, R4, 0xfe, !PT ;  /* 0x0000003211857812 */ /* 0x000fe400078efe04 */
[----:B------:R-:W-:Y:S02]  /*0260*/  ISETP.GE.U32.AND P4, PT, R219, 0x3740, PT ;  /* 0x00003740db00780c */ /* 0x000fe40003f86070 */
[----:B------:R-:W-:Y:S02]  /*0270*/  LOP3.LUT R225, R225, R33, RZ, 0xfc, !PT ;  /* 0x00000021e1e17212 */ /* 0x000fe400078efcff */
[----:B------:R-:W-:-:S02]  /*0280*/  SHF.L.U64.HI R219, R219, 0x8, R0 ;  /* 0x00000008dbdb7819 */ /* 0x000fc40000010200 */
[----:B------:R-:W-:Y:S02]  /*0290*/  LOP3.LUT R221, R221, R32, RZ, 0xfc, !PT ;  /* 0x00000020dddd7212 */ /* 0x000fe400078efcff */
[----:B------:R-:W-:Y:S02]  /*02a0*/  SHF.L.U32 R115, R165, 0x8, RZ ;  /* 0x00000008a5737819 */ /* 0x000fe400000006ff */
[--C-:B------:R-:W-:Y:S02]  /*02b0*/  LOP3.LUT R71, R17, 0x10, R4.reuse, 0xfe, !PT ;  /* 0x0000001011477812 */ /* 0x100fe400078efe04 */
[----:B------:R-:W-:Y:S02]  /*02c0*/  LOP3.LUT R18, R53, R33, RZ, 0xfc, !PT ;  /* 0x0000002135127212 */ /* 0x000fe400078efcff */
[----:B------:R-:W-:Y:S02]  /*02d0*/  LOP3.LUT R111, R17, 0x26, R4, 0xfe, !PT ;  /* 0x00000026116f7812 */ /* 0x000fe400078efe04 */
[----:B------:R-:W-:-:S02]  /*02e0*/  SHF.L.U64.HI R55, R133, 0x8, R0 ;  /* 0x0000000885377819 */ /* 0x000fc40000010200 */
[-C--:B------:R-:W-:Y:S02]  /*02f0*/  LOP3.LUT R219, R219, R33.reuse, RZ, 0xfc, !PT ;  /* 0x00000021dbdb7212 */ /* 0x080fe400078efcff */
[----:B------:R-:W-:Y:S02]  /*0300*/  SHF.L.U64.HI R215, R165, 0x8, R0 ;  /* 0x00000008a5d77819 */ /* 0x000fe40000010200 */
[----:B------:R-:W-:Y:S02]  /*0310*/  LOP3.LUT R214, R115, R32, RZ, 0xfc, !PT ;  /* 0x0000002073d67212 */ /* 0x000fe400078efcff */
[----:B------:R-:W-:Y:S02]  /*0320*/  SHF.L.U32 R105, R71, 0x8, RZ ;  /* 0x0000000847697819 */ /* 0x000fe400000006ff */
[----:B------:R-:W-:Y:S02]  /*0330*/  SHF.L.U32 R29, R111, 0x8, RZ ;  /* 0x000000086f1d7819 */ /* 0x000fe400000006ff */
[----:B------:R-:W-:-:S02]  /*0340*/  LOP3.LUT R16, R55, R33, RZ, 0xfc, !PT ;  /* 0x0000002137107212 */ /* 0x000fc400078efcff */
[----:B------:R-:W-:Y:S02]  /*0350*/  SHF.L.U64.HI R67, R111, 0x8, R0 ;  /* 0x000000086f437819 */ /* 0x000fe40000010200 */
[----:B------:R-:W-:Y:S02]  /*0360*/  LOP3.LUT R95, R17, 0x1e, R4, 0xfe, !PT ;  /* 0x0000001e115f7812 */ /* 0x000fe400078efe04 */
[----:B------:R-:W-:Y:S02]  /*0370*/  LOP3.LUT R215, R215, R33, RZ, 0xfc, !PT ;  /* 0x00000021d7d77212 */ /* 0x000fe400078efcff */
[----:B------:R-:W-:Y:S02]  /*0380*/  SHF.L.U64.HI R209, R71, 0x8, R0 ;  /* 0x0000000847d17819 */ /* 0x000fe40000010200 */
[-C--:B------:R-:W-:Y:S02]  /*0390*/  LOP3.LUT R208, R105, R32.reuse, RZ, 0xfc, !PT ;  /* 0x0000002069d07212 */ /* 0x080fe400078efcff */
[----:B------:R-:W-:-:S02]  /*03a0*/  LOP3.LUT R30, R29, R32, RZ, 0xfc, !PT ;  /* 0x000000201d1e7212 */ /* 0x000fc400078efcff */
[--C-:B------:R-:W-:Y:S02]  /*03b0*/  LOP3.LUT R85, R17, 0x18, R4.reuse, 0xfe, !PT ;  /* 0x0000001811557812 */ /* 0x100fe400078efe04 */
[-C--:B------:R-:W-:Y:S02]  /*03c0*/  LOP3.LUT R29, R67, R33.reuse, RZ, 0xfc, !PT ;  /* 0x00000021431d7212 */ /* 0x080fe400078efcff */
[----:B------:R-:W-:Y:S02]  /*03d0*/  SHF.L.U32 R81, R95, 0x8, RZ ;  /* 0x000000085f517819 */ /* 0x000fe400000006ff */
[----:B------:R-:W-:Y:S02]  /*03e0*/  LOP3.LUT R107, R17, 0x22, R4, 0xfe, !PT ;  /* 0x00000022116b7812 */ /* 0x000fe400078efe04 */
[----:B------:R-:W-:Y:S02]  /*03f0*/  LOP3.LUT R209, R209, R33, RZ, 0xfc, !PT ;  /* 0x00000021d1d17212 */ /* 0x000fe400078efcff */
[----:B------:R-:W-:-:S02]  /*0400*/  SHF.L.U64.HI R203, R73, 0x8, R0 ;  /* 0x0000000849cb7819 */ /* 0x000fc40000010200 */
[----:B------:R-:W-:Y:S02]  /*0410*/  SHF.L.U32 R197, R85, 0x8, RZ ;  /* 0x0000000855c57819 */ /* 0x000fe400000006ff */
[--C-:B------:R-:W-:Y:S02]  /*0420*/  LOP3.LUT R99, R17, 0x1c, R4.reuse, 0xfe, !PT ;  /* 0x0000001c11637812 */ /* 0x100fe400078efe04 */
[----:B------:R-:W-:Y:S02]  /*0430*/  LOP3.LUT R180, R81, R32, RZ, 0xfc, !PT ;  /* 0x0000002051b47212 */ /* 0x000fe400078efcff */
[----:B------:R-:W-:Y:S02]  /*0440*/  SHF.L.U32 R77, R107, 0x8, RZ ;  /* 0x000000086b4d7819 */ /* 0x000fe400000006ff */
[----:B------:R-:W-:Y:S02]  /*0450*/  LOP3.LUT R87, R17, 0x1a, R4, 0xfe, !PT ;  /* 0x0000001a11577812 */ /* 0x000fe400078efe04 */
[----:B------:R-:W-:-:S02]  /*0460*/  LOP3.LUT R203, R203, R33, RZ, 0xfc, !PT ;  /* 0x00000021cbcb7212 */ /* 0x000fc400078efcff */
[----:B------:R-:W-:Y:S02]  /*0470*/  SHF.L.U64.HI R93, R85, 0x8, R0 ;  /* 0x00000008555d7819 */ /* 0x000fe40000010200 */
[-C--:B------:R-:W-:Y:S02]  /*0480*/  LOP3.LUT R197, R197, R32.reuse, RZ, 0xfc, !PT ;  /* 0x00000020c5c57212 */ /* 0x080fe400078efcff */
[----:B------:R-:W-:Y:S02]  /*0490*/  SHF.L.U32 R183, R99, 0x8, RZ ;  /* 0x0000000863b77819 */ /* 0x000fe400000006ff */
[----:B------:R-:W-:Y:S02]  /*04a0*/  LOP3.LUT R97, R17, 0x20, R4, 0xfe, !PT ;  /* 0x0000002011617812 */ /* 0x000fe400078efe04 */
[----:B------:R-:W-:Y:S02]  /*04b0*/  LOP3.LUT R162, R77, R32, RZ, 0xfc, !PT ;  /* 0x000000204da27212 */ /* 0x000fe400078efcff */
[----:B------:R-:W-:-:S02]  /*04c0*/  SHF.L.U32 R91, R87, 0x8, RZ ;  /* 0x00000008575b7819 */ /* 0x000fc400000006ff */
[----:B------:R-:W-:Y:S02]  /*04d0*/  LOP3.LUT R196, R93, R33, RZ, 0xfc, !PT ;  /* 0x000000215dc47212 */ /* 0x000fe400078efcff */
[----:B------:R-:W-:Y:S02]  /*04e0*/  SHF.L.U64.HI R89, R99, 0x8, R0 ;  /* 0x0000000863597819 */ /* 0x000fe40000010200 */
[-C--:B------:R-:W-:Y:S02]  /*04f0*/  LOP3.LUT R183, R183, R32.reuse, RZ, 0xfc, !PT ;  /* 0x00000020b7b77212 */ /* 0x080fe400078efcff */
[----:B------:R-:W-:Y:S02]  /*0500*/  SHF.L.U32 R177, R97, 0x8, RZ ;  /* 0x0000000861b17819 */ /* 0x000fe400000006ff */
[----:B------:R-:W-:Y:S02]  /*0510*/  LOP3.LUT R109, R17, 0x24, R4, 0xfe, !PT ;  /* 0x00000024116d7812 */ /* 0x000fe400078efe04 */
[----:B------:R-:W-:-:S02]  /*0520*/  LOP3.LUT R194, R91, R32, RZ, 0xfc, !PT ;  /* 0x000000205bc27212 */ /* 0x000fc400078efcff */
[----:B------:R-:W-:Y:S02]  /*0530*/  LOP3.LUT R83, R17, 0x16, R4, 0xfe, !PT ;  /* 0x0000001611537812 */ /* 0x000fe400078efe04 */
[----:B------:R-:W-:Y:S02]  /*0540*/  LOP3.LUT R182, R89, R33, RZ, 0xfc, !PT ;  /* 0x0000002159b67212 */ /* 0x000fe400078efcff */
[----:B------:R-:W-:Y:S02]  /*0550*/  SHF.L.U64.HI R79, R97, 0x8, R0 ;  /* 0x00000008614f7819 */ /* 0x000fe40000010200 */
[----:B------:R-:W-:Y:S02]  /*0560*/  LOP3.LUT R177, R177, R32, RZ, 0xfc, !PT ;  /* 0x00000020b1b17212 */ /* 0x000fe400078efcff */
[----:B------:R-:W-:Y:S02]  /*0570*/  SHF.L.U32 R31, R109, 0x8, RZ ;  /* 0x000000086d1f7819 */ /* 0x000fe400000006ff */
[----:B------:R-:W-:-:S02]  /*0580*/  LOP3.LUT R119, R17, 0x28, R4, 0xfe, !PT ;  /* 0x0000002811777812 */ /* 0x000fc400078efe04 */
[--C-:B------:R-:W-:Y:S02]  /*0590*/  SHF.L.U64.HI R101, R83, 0x8, R0.reuse ;  /* 0x0000000853657819 */ /* 0x100fe40000010200 */
[----:B------:R-:W-:Y:S02]  /*05a0*/  LOP3.LUT R176, R79, R33, RZ, 0xfc, !PT ;  /* 0x000000214fb07212 */ /* 0x000fe400078efcff */
[----:B------:R-:W-:Y:S02]  /*05b0*/  SHF.L.U64.HI R69, R109, 0x8, R0 ;  /* 0x000000086d457819 */ /* 0x000fe40000010200 */
[----:B------:R-:W-:Y:S02]  /*05c0*/  LOP3.LUT R160, R31, R32, RZ, 0xfc, !PT ;  /* 0x000000201fa07212 */ /* 0x000fe400078efcff */
[----:B------:R-:W-:Y:S02]  /*05d0*/  SHF.L.U32 R27, R119, 0x8, RZ ;  /* 0x00000008771b7819 */ /* 0x000fe400000006ff */
[----:B------:R-:W-:-:S02]  /*05e0*/  LOP3.LUT R123, R17, 0x2c, R4, 0xfe, !PT ;  /* 0x0000002c117b7812 */ /* 0x000fc400078efe04 */
[-C--:B------:R-:W-:Y:S02]  /*05f0*/  LOP3.LUT R200, R101, R33.reuse, RZ, 0xfc, !PT ;  /* 0x0000002165c87212 */ /* 0x080fe400078efcff */
[----:B------:R-:W-:Y:S02]  /*0600*/  LOP3.LUT R31, R69, R33, RZ, 0xfc, !PT ;  /* 0x00000021451f7212 */ /* 0x000fe400078efcff */
[----:B------:R-:W-:Y:S02]  /*0610*/  SHF.L.U64.HI R65, R119, 0x8, R0 ;  /* 0x0000000877417819 */ /* 0x000fe40000010200 */
[----:B------:R-:W-:Y:S02]  /*0620*/  LOP3.LUT R28, R27, R32, RZ, 0xfc, !PT ;  /* 0x000000201b1c7212 */ /* 0x000fe400078efcff */
[----:B------:R-:W-:Y:S02]  /*0630*/  SHF.L.U32 R23, R123, 0x8, RZ ;  /* 0x000000087b177819 */ /* 0x000fe400000006ff */
[----:B------:R-:W-:-:S02]  /*0640*/  LOP3.LUT R127, R17, 0x6, R4, 0xfe, !PT ;  /* 0x00000006117f7812 */ /* 0x000fc400078efe04 */
[----:B------:R-:W-:Y:S02]  /*0650*/  LOP3.LUT R27, R65, R33, RZ, 0xfc, !PT ;  /* 0x00000021411b7212 */ /* 0x000fe400078efcff */
[----:B------:R-:W-:Y:S02]  /*0660*/  SHF.L.U64.HI R61, R123, 0x8, R0 ;  /* 0x000000087b3d7819 */ /* 0x000fe40000010200 */
[----:B------:R-:W-:Y:S02]  /*0670*/  LOP3.LUT R24, R23, R32, RZ, 0xfc, !PT ;  /* 0x0000002017187212 */ /* 0x000fe400078efcff */
[----:B------:R-:W-:Y:S02]  /*0680*/  SHF.L.U32 R45, R131, 0x8, RZ ;  /* 0x00000008832d7819 */ /* 0x000fe400000006ff */
[----:B------:R-:W-:Y:S02]  /*0690*/  LOP3.LUT R135, R17, 0x34, R4, 0xfe, !PT ;  /* 0x0000003411877812 */ /* 0x000fe400078efe04 */
[----:B------:R-:W-:-:S02]  /*06a0*/  SHF.L.U32 R125, R127, 0x8, RZ ;  /* 0x000000087f7d7819 */ /* 0x000fc400000006ff */
[----:B------:R-:W-:Y:S02]  /*06b0*/  LOP3.LUT R23, R61, R33, RZ, 0xfc, !PT ;  /* 0x000000213d177212 */ /* 0x000fe400078efcff */
[-C--:B------:R-:W-:Y:S02]  /*06c0*/  LOP3.LUT R20, R45, R32.reuse, RZ, 0xfc, !PT ;  /* 0x000000202d147212 */ /* 0x080fe400078efcff */
[----:B------:R-:W-:Y:S02]  /*06d0*/  SHF.L.U32 R15, R135, 0x8, RZ ;  /* 0x00000008870f7819 */ /* 0x000fe400000006ff */
[----:B------:R-:W-:Y:S02]  /*06e0*/  LOP3.LUT R143, R17, 0x38, R4, 0xfe, !PT ;  /* 0x00000038118f7812 */ /* 0x000fe400078efe04 */
[----:B------:R-:W-:Y:S02]  /*06f0*/  LOP3.LUT R224, R125, R32, RZ, 0xfc, !PT ;  /* 0x000000207de07212 */ /* 0x000fe400078efcff */
[----:B------:R-:W-:-:S02]  /*0700*/  SHF.L.U64.HI R51, R135, 0x8, R0 ;  /* 0x0000000887337819 */ /* 0x000fc40000010200 */
[----:B------:R-:W-:Y:S02]  /*0710*/  LOP3.LUT R14, R15, R32, RZ, 0xfc, !PT ;  /* 0x000000200f0e7212 */ /* 0x000fe400078efcff */
[----:B------:R-:W-:Y:S02]  /*0720*/  LOP3.LUT R155, R17, 0x3c, R4, 0xfe, !PT ;  /* 0x0000003c119b7812 */ /* 0x000fe400078efe04 */
[----:B------:R-:W-:Y:S02]  /*0730*/  LOP3.LUT R15, R51, R33, RZ, 0xfc, !PT ;  /* 0x00000021330f7212 */ /* 0x000fe400078efcff */
[----:B------:R-:W-:Y:S02]  /*0740*/  SHF.L.U64.HI R47, R143, 0x8, R0 ;  /* 0x000000088f2f7819 */ /* 0x000fe40000010200 */
[----:B------:R-:W-:Y:S02]  /*0750*/  SHF.L.U32 R39, R155, 0x8, RZ ;  /* 0x000000089b277819 */ /* 0x000fe400000006ff */
[----:B------:R-:W-:-:S02]  /*0760*/  LOP3.LUT R139, R17, 0x2, R4, 0xfe, !PT ;  /* 0x00000002118b7812 */ /* 0x000fc400078efe04 */
[----:B------:R-:W-:Y:S02]  /*0770*/  LOP3.LUT R8, R47, R33, RZ, 0xfc, !PT ;  /* 0x000000212f087212 */ /* 0x000fe400078efcff */
[----:B------:R-:W-:Y:S02]  /*0780*/  SHF.L.U64.HI R41, R155, 0x8, R0 ;  /* 0x000000089b297819 */ /* 0x000fe40000010200 */
[C---:B------:R-:W-:Y:S02]  /*0790*/  ISETP.GE.U32.AND P6, PT, R139.reuse, 0x3740, PT ;  /* 0x000037408b00780c */ /* 0x040fe40003fc6070 */
[----:B------:R-:W-:Y:S02]  /*07a0*/  SHF.L.U32 R137, R139, 0x8, RZ ;  /* 0x000000088b897819 */ /* 0x000fe400000006ff */
[C-C-:B------:R-:W-:Y:S02]  /*07b0*/  LOP3.LUT R121, R17.reuse, 0x2a, R4.reuse, 0xfe, !PT ;  /* 0x0000002a11797812 */ /* 0x140fe400078efe04 */
[----:B------:R-:W-:-:S02]  /*07c0*/  LOP3.LUT R169, R17, 0x2e, R4, 0xfe, !PT ;  /* 0x0000002e11a97812 */ /* 0x000fc400078efe04 */
[C-C-:B------:R-:W-:Y:S02]  /*07d0*/  LOP3.LUT R157, R17.reuse, 0x36, R4.reuse, 0xfe, !PT ;  /* 0x00000036119d7812 */ /* 0x140fe400078efe04 */
[C-C-:B------:R-:W-:Y:S02]  /*07e0*/  LOP3.LUT R167, R17.reuse, 0xa, R4.reuse, 0xfe, !PT ;  /* 0x0000000a11a77812 */ /* 0x140fe400078efe04 */
[C-C-:B------:R-:W-:Y:S02]  /*07f0*/  LOP3.LUT R59, R17.reuse, 0xe, R4.reuse, 0xfe, !PT ;  /* 0x0000000e113b7812 */ /* 0x140fe400078efe04 */
[C-C-:B------:R-:W-:Y:S02]  /*0800*/  LOP3.LUT R75, R17.reuse, 0x12, R4.reuse, 0xfe, !PT ;  /* 0x00000012114b7812 */ /* 0x140fe400078efe04 */
[C-C-:B------:R-:W-:Y:S02]  /*0810*/  LOP3.LUT R145, R17.reuse, 0x3a, R4.reuse, 0xfe, !PT ;  /* 0x0000003a11917812 */ /* 0x140fe400078efe04 */
[----:B------:R-:W-:-:S02]  /*0820*/  LOP3.LUT R159, R17, 0x3e, R4, 0xfe, !PT ;  /* 0x0000003e119f7812 */ /* 0x000fc400078efe04 */
[----:B------:R-:W-:Y:S02]  /*0830*/  P2R R227, PR, RZ, 0x1 ;  /* 0x00000001ffe37803 */ /* 0x000fe40000000000 */
[----:B------:R-:W-:Y:S02]  /*0840*/  SHF.L.U64.HI R139, R139, 0x8, R0 ;  /* 0x000000088b8b7819 */ /* 0x000fe40000010200 */
[----:B------:R-:W-:Y:S02]  /*0850*/  LOP3.LUT R186, R137, R32, RZ, 0xfc, !PT ;  /* 0x0000002089ba7212 */ /* 0x000fe400078efcff */
[----:B------:R-:W-:Y:S02]  /*0860*/  ISETP.GE.U32.AND.EX P0, PT, R0, RZ, PT, P6 ;  /* 0x000000ff0000720c */ /* 0x000fe40003f06160 */
[----:B------:R-:W-:Y:S02]  /*0870*/  ISETP.GE.U32.AND P1, PT, R127, 0x3740, PT ;  /* 0x000037407f00780c */ /* 0x000fe40003f26070 */
[----:B------:R-:W-:-:S02]  /*0880*/  SHF.L.U32 R25, R121, 0x8, RZ ;  /* 0x0000000879197819 */ /* 0x000fc400000006ff */
[----:B------:R-:W-:Y:S02]  /*0890*/  SHF.L.U32 R21, R169, 0x8, RZ ;  /* 0x00000008a9157819 */ /* 0x000fe400000006ff */
[----:B------:R-:W-:Y:S02]  /*08a0*/  SHF.L.U32 R11, R157, 0x8, RZ ;  /* 0x000000089d0b7819 */ /* 0x000fe400000006ff */
[--C-:B------:R-:W-:Y:S02]  /*08b0*/  SHF.L.U64.HI R127, R127, 0x8, R0.reuse ;  /* 0x000000087f7f7819 */ /* 0x100fe40000010200 */
[C---:B------:R-:W-:Y:S02]  /*08c0*/  SHF.L.U32 R217, R167.reuse, 0x8, RZ ;  /* 0x00000008a7d97819 */ /* 0x040fe400000006ff */
[----:B------:R-:W-:Y:S02]  /*08d0*/  SHF.L.U64.HI R117, R167, 0x8, R0 ;  /* 0x00000008a7757819 */ /* 0x000fe40000010200 */
[----:B------:R-:W-:-:S02]  /*08e0*/  SHF.L.U32 R211, R59, 0x8, RZ ;  /* 0x000000083bd37819 */ /* 0x000fc400000006ff */
[--C-:B------:R-:W-:Y:S02]  /*08f0*/  SHF.L.U64.HI R113, R59, 0x8, R0.reuse ;  /* 0x000000083b717819 */ /* 0x100fe40000010200 */
[C---:B------:R-:W-:Y:S02]  /*0900*/  SHF.L.U32 R205, R75.reuse, 0x8, RZ ;  /* 0x000000084bcd7819 */ /* 0x040fe400000006ff */
[--C-:B------:R-:W-:Y:S02]  /*0910*/  SHF.L.U64.HI R103, R75, 0x8, R0.reuse ;  /* 0x000000084b677819 */ /* 0x100fe40000010200 */
[----:B------:R-:W-:Y:S02]  /*0920*/  SHF.L.U32 R199, R83, 0x8, RZ ;  /* 0x0000000853c77819 */ /* 0x000fe400000006ff */
[--C-:B------:R-:W-:Y:S02]  /*0930*/  SHF.L.U64.HI R185, R87, 0x8, R0.reuse ;  /* 0x0000000857b97819 */ /* 0x100fe40000010200 */
[----:B------:R-:W-:-:S02]  /*0940*/  SHF.L.U64.HI R179, R95, 0x8, R0 ;  /* 0x000000085fb37819 */ /* 0x000fc40000010200 */
[--C-:B------:R-:W-:Y:S02]  /*0950*/  SHF.L.U64.HI R161, R107, 0x8, R0.reuse ;  /* 0x000000086ba17819 */ /* 0x100fe40000010200 */
[--C-:B------:R-:W-:Y:S02]  /*0960*/  SHF.L.U64.HI R63, R121, 0x8, R0.reuse ;  /* 0x00000008793f7819 */ /* 0x100fe40000010200 */
[--C-:B------:R-:W-:Y:S02]  /*0970*/  SHF.L.U64.HI R57, R169, 0x8, R0.reuse ;  /* 0x00000008a9397819 */ /* 0x100fe40000010200 */
[----:B------:R-:W-:Y:S02]  /*0980*/  SHF.L.U32 R19, R133, 0x8, RZ ;  /* 0x0000000885137819 */ /* 0x000fe400000006ff */
[----:B------:R-:W-:Y:S02]  /*0990*/  SHF.L.U64.HI R49, R157, 0x8, R0 ;  /* 0x000000089d317819 */ /* 0x000fe40000010200 */
[----:B------:R-:W-:-:S02]  /*09a0*/  SHF.L.U32 R13, R145, 0x8, RZ ;  /* 0x00000008910d7819 */ /* 0x000fc400000006ff */
[--C-:B------:R-:W-:Y:S02]  /*09b0*/  SHF.L.U64.HI R43, R145, 0x8, R0.reuse ;  /* 0x00000008912b7819 */ /* 0x100fe40000010200 */
[----:B------:R-:W-:Y:S02]  /*09c0*/  SHF.L.U64.HI R37, R159, 0x8, R0 ;  /* 0x000000089f257819 */ /* 0x000fe40000010200 */
[----:B------:R-:W-:Y:S02]  /*09d0*/  LOP3.LUT R38, R139, R33, RZ, 0xfc, !PT ;  /* 0x000000218b267212 */ /* 0x000fe400078efcff */
[-C--:B------:R-:W-:Y:S02]  /*09e0*/  LOP3.LUT R26, R25, R32.reuse, RZ, 0xfc, !PT ;  /* 0x00000020191a7212 */ /* 0x080fe400078efcff */
[-C--:B------:R-:W-:Y:S02]  /*09f0*/  LOP3.LUT R22, R21, R32.reuse, RZ, 0xfc, !PT ;  /* 0x0000002015167212 */ /* 0x080fe400078efcff */
[----:B------:R-:W-:-:S02]  /*0a00*/  LOP3.LUT R10, R11, R32, RZ, 0xfc, !PT ;  /* 0x000000200b0a7212 */ /* 0x000fc400078efcff */
[-C--:B------:R-:W-:Y:S02]  /*0a10*/  LOP3.LUT R222, R127, R33.reuse, RZ, 0xfc, !PT ;  /* 0x000000217fde7212 */ /* 0x080fe400078efcff */
[-C--:B------:R-:W-:Y:S02]  /*0a20*/  LOP3.LUT R217, R217, R32.reuse, RZ, 0xfc, !PT ;  /* 0x00000020d9d97212 */ /* 0x080fe400078efcff */
[-C--:B------:R-:W-:Y:S02]  /*0a30*/  LOP3.LUT R218, R117, R33.reuse, RZ, 0xfc, !PT ;  /* 0x0000002175da7212 */ /* 0x080fe400078efcff */
[-C--:B------:R-:W-:Y:S02]  /*0a40*/  LOP3.LUT R211, R211, R32.reuse, RZ, 0xfc, !PT ;  /* 0x00000020d3d37212 */ /* 0x080fe400078efcff */
[----:B------:R-:W-:Y:S02]  /*0a50*/  LOP3.LUT R212, R113, R33, RZ, 0xfc, !PT ;  /* 0x0000002171d47212 */ /* 0x000fe400078efcff */
[----:B------:R-:W-:-:S02]  /*0a60*/  LOP3.LUT R205, R205, R32, RZ, 0xfc, !PT ;  /* 0x00000020cdcd7212 */ /* 0x000fc400078efcff */
[-C--:B------:R-:W-:Y:S02]  /*0a70*/  LOP3.LUT R206, R103, R33.reuse, RZ, 0xfc, !PT ;  /* 0x0000002167ce7212 */ /* 0x080fe400078efcff */
[-C--:B------:R-:W-:Y:S02]  /*0a80*/  LOP3.LUT R199, R199, R32.reuse, RZ, 0xfc, !PT ;  /* 0x00000020c7c77212 */ /* 0x080fe400078efcff */
[-C--:B------:R-:W-:Y:S02]  /*0a90*/  LOP3.LUT R185, R185, R33.reuse, RZ, 0xfc, !PT ;  /* 0x00000021b9b97212 */ /* 0x080fe400078efcff */
[-C--:B------:R-:W-:Y:S02]  /*0aa0*/  LOP3.LUT R179, R179, R33.reuse, RZ, 0xfc, !PT ;  /* 0x00000021b3b37212 */ /* 0x080fe400078efcff */
[-C--:B------:R-:W-:Y:S02]  /*0ab0*/  LOP3.LUT R161, R161, R33.reuse, RZ, 0xfc, !PT ;  /* 0x00000021a1a17212 */ /* 0x080fe400078efcff */
[-C--:B------:R-:W-:Y:S01]  /*0ac0*/  LOP3.LUT R25, R63, R33.reuse, RZ, 0xfc, !PT ;  /* 0x000000213f197212 */ /* 0x080fe200078efcff */
[--C-:B--2---:R-:W-:Y:S01]  /*0ad0*/  HADD2.F32 R236, -RZ, R232.reuse.H1_H1 ;  /* 0x300000e8ffec7230 */ /* 0x104fe20000004100 */
[-C--:B------:R-:W-:Y:S01]  /*0ae0*/  LOP3.LUT R21, R57, R33.reuse, RZ, 0xfc, !PT ;  /* 0x0000002139157212 */ /* 0x080fe200078efcff */
[----:B------:R-:W-:Y:S01]  /*0af0*/  HADD2.F32 R158, -RZ, R232.H0_H0 ;  /* 0x200000e8ff9e7230 */ /* 0x000fe20000004100 */
[----:B------:R-:W-:Y:S01]  /*0b00*/  LOP3.LUT R19, R19, R32, RZ, 0xfc, !PT ;  /* 0x0000002013137212 */ /* 0x000fe200078efcff */
[--C-:B------:R-:W-:Y:S01]  /*0b10*/  HADD2.F32 R174, -RZ, R233.reuse.H0_H0 ;  /* 0x200000e9ffae7230 */ /* 0x100fe20000004100 */
[----:B------:R-:W-:Y:S01]  /*0b20*/  FMUL R7, R236, R236 ;  /* 0x000000ecec077220 */ /* 0x000fe20000400000 */
[----:B------:R-:W-:Y:S01]  /*0b30*/  HADD2.F32 R232, -RZ, R233.H1_H1 ;  /* 0x300000e9ffe87230 */ /* 0x000fe20000004100 */
[-C--:B------:R-:W-:Y:S01]  /*0b40*/  LOP3.LUT R11, R49, R33.reuse, RZ, 0xfc, !PT ;  /* 0x00000021310b7212 */ /* 0x080fe200078efcff */
[--C-:B------:R-:W-:Y:S01]  /*0b50*/  HADD2.F32 R156, -RZ, R234.reuse.H0_H0 ;  /* 0x200000eaff9c7230 */ /* 0x100fe20000004100 */
[----:B------:R-:W-:Y:S01]  /*0b60*/  FFMA R7, R158, R158, R7 ;  /* 0x0000009e9e077223 */ /* 0x000fe20000000007 */
[----:B------:R-:W-:Y:S01]  /*0b70*/  HADD2.F32 R234, -RZ, R234.H1_H1 ;  /* 0x300000eaffea7230 */ /* 0x000fe20000004100 */
[----:B------:R-:W-:Y:S01]  /*0b80*/  LOP3.LUT R13, R13, R32, RZ, 0xfc, !PT ;  /* 0x000000200d0d7212 */ /* 0x000fe200078efcff */
[--C-:B------:R-:W-:Y:S01]  /*0b90*/  HADD2.F32 R230, -RZ, R235.reuse.H0_H0 ;  /* 0x200000ebffe67230 */ /* 0x100fe20000004100 */
[----:B------:R-:W-:Y:S01]  /*0ba0*/  FFMA R7, R174, R174, R7 ;  /* 0x000000aeae077223 */ /* 0x000fe20000000007 */
[----:B------:R-:W-:Y:S01]  /*0bb0*/  HADD2.F32 R154, -RZ, R235.H1_H1 ;  /* 0x300000ebff9a7230 */ /* 0x000fe20000004100 */
[----:B------:R-:W-:-:S02]  /*0bc0*/  LOP3.LUT R4, R37, R33, RZ, 0xfc, !PT ;  /* 0x0000002125047212 */ /* 0x000fc400078efcff */
[----:B------:R-:W-:Y:S01]  /*0bd0*/  FFMA R7, R232, R232, R7 ;  /* 0x000000e8e8077223 */ /* 0x000fe20000000007 */
[----:B------:R-:W-:-:S03]  /*0be0*/  P2R R226, PR, RZ, 0x1 ;  /* 0x00000001ffe27803 */ /* 0x000fc60000000000 */
[----:B------:R-:W-:-:S04]  /*0bf0*/  FFMA R7, R156, R156, R7 ;  /* 0x0000009c9c077223 */ /* 0x000fc80000000007 */
[----:B------:R-:W-:-:S04]  /*0c00*/  FFMA R7, R234, R234, R7 ;  /* 0x000000eaea077223 */ /* 0x000fc80000000007 */
[----:B------:R-:W-:-:S04]  /*0c10*/  FFMA R7, R230, R230, R7 ;  /* 0x000000e6e6077223 */ /* 0x000fc80000000007 */
[----:B------:R-:W-:-:S05]  /*0c20*/  FFMA R7, R154, R154, R7 ;  /* 0x0000009a9a077223 */ /* 0x000fca0000000007 */
[----:B------:R-:W0:Y:S02]  /*0c30*/  SHFL.BFLY PT, R2, R7, 0x8, 0x1f ;  /* 0x0d001f0007027f89 */ /* 0x000e2400000e0000 */
[----:B0-----:R-:W-:Y:S01]  /*0c40*/  FADD R2, R7, R2 ;  /* 0x0000000207027221 */ /* 0x001fe20000000000 */
[----:B------:R-:W-:-:S04]  /*0c50*/  SHF.L.U32 R7, R143, 0x8, RZ ;  /* 0x000000088f077819 */ /* 0x000fc800000006ff */
[----:B------:R-:W0:Y:S01]  /*0c60*/  SHFL.BFLY PT, R3, R2, 0x4, 0x1f ;  /* 0x0c801f0002037f89 */ /* 0x000e2200000e0000 */
[----:B------:R-:W-:Y:S01]  /*0c70*/  LOP3.LUT R7, R7, R32, RZ, 0xfc, !PT ;  /* 0x0000002007077212 */ /* 0x000fe200078efcff */
[----:B0-----:R-:W-:Y:S01]  /*0c80*/  FADD R3, R2, R3 ;  /* 0x0000000302037221 */ /* 0x001fe20000000000 */
[----:B------:R-:W-:-:S04]  /*0c90*/  LOP3.LUT R2, R41, R33, RZ, 0xfc, !PT ;  /* 0x0000002129027212 */ /* 0x000fc800078efcff */
[----:B------:R-:W0:Y:S02]  /*0ca0*/  SHFL.BFLY PT, R6, R3, 0x2, 0x1f ;  /* 0x0c401f0003067f89 */ /* 0x000e2400000e0000 */
[----:B0-----:R-:W-:Y:S01]  /*0cb0*/  FADD R6, R3, R6 ;  /* 0x0000000603067221 */ /* 0x001fe20000000000 */
[----:B------:R-:W-:-:S04]  /*0cc0*/  SHF.L.U32 R3, R159, 0x8, RZ ;  /* 0x000000089f037819 */ /* 0x000fc800000006ff */
[----:B------:R-:W0:Y:S01]  /*0cd0*/  SHFL.BFLY PT, R9, R6, 0x1, 0x1f ;  /* 0x0c201f0006097f89 */ /* 0x000e2200000e0000 */
[-C--:B------:R-:W-:Y:S01]  /*0ce0*/  LOP3.LUT R3, R3, R32.reuse, RZ, 0xfc, !PT ;  /* 0x0000002003037212 */ /* 0x080fe200078efcff */
[----:B0-----:R-:W-:Y:S01]  /*0cf0*/  FADD R9, R6, R9 ;  /* 0x0000000906097221 */ /* 0x001fe20000000000 */
[----:B------:R-:W-:-:S03]  /*0d00*/  LOP3.LUT R6, R39, R32, RZ, 0xfc, !PT ;  /* 0x0000002027067212 */ /* 0x000fc600078efcff */
[----:B------:R-:W-:-:S04]  /*0d10*/  FADD R9, R9, c[0x0][0x178] ;  /* 0x00005e0009097621 */ /* 0x000fc80000000000 */
[----:B------:R0:W1:Y:S02]  /*0d20*/  MUFU.SQRT R35, R9 ;  /* 0x0000000900237308 */ /* 0x0000640000002000 */
[----:B0-----:R-:W-:Y:S02]  /*0d30*/  LOP3.LUT R9, R43, R33, RZ, 0xfc, !PT ;  /* 0x000000212b097212 */ /* 0x001fe400078efcff */
[----:B------:R-:W-:Y:S01]  /*0d40*/  CS2R R32, SRZ ;  /* 0x0000000000207805 */ /* 0x000fe2000001ff00 */
[C---:B-1----:R-:W-:Y:S02]  /*0d50*/  FSETP.GT.AND P3, PT, R35.reuse, 8.50705917302346158658e+37, PT ;  /* 0x7e8000002300780b */ /* 0x042fe40003f64000 */
[----:B------:R-:W-:Y:S02]  /*0d60*/  FSETP.GEU.AND P2, PT, R35, 1.175494350822287508e-38, PT ;  /* 0x008000002300780b */ /* 0x000fe40003f4e000 */
[----:B------:R-:W-:-:S09]  /*0d70*/  FSEL R36, R12, 1, P3 ;  /* 0x3f8000000c247808 */ /* 0x000fd20001800000 */
[----:B------:R-:W-:Y:S01]  /*0d80*/  @P3 FMUL R35, R35, 0.25 ;  /* 0x3e80000023233820 */ /* 0x000fe20000400000 */
[----:B------:R-:W-:Y:S01]  /*0d90*/  IADD3 R44, P3, R186, c[0x0][0x160], RZ ;  /* 0x00005800ba2c7a10 */ /* 0x000fe20007f7e0ff */
[----:B------:R-:W-:Y:S02]  /*0da0*/  @!P2 FMUL R36, R36, 16777216 ;  /* 0x4b8000002424a820 */ /* 0x000fe40000400000 */
[----:B------:R-:W-:Y:S01]  /*0db0*/  @!P2 FMUL R35, R35, 16777216 ;  /* 0x4b8000002323a820 */ /* 0x000fe20000400000 */
[----:B------:R-:W-:Y:S02]  /*0dc0*/  IADD3 R52, P2, R228, c[0x0][0x160], RZ ;  /* 0x00005800e4347a10 */ /* 0x000fe40007f5e0ff */
[----:B------:R-:W-:Y:S01]  /*0dd0*/  IADD3.X R45, R38, c[0x0][0x164], RZ, P3, !PT ;  /* 0x00005900262d7a10 */ /* 0x000fe20001ffe4ff */
[----:B------:R-:W0:Y:S01]  /*0de0*/  MUFU.RCP R163, R35 ;  /* 0x0000002300a37308 */ /* 0x000e220000001000 */
[----:B------:R-:W-:Y:S02]  /*0df0*/  IADD3.X R53, R225, c[0x0][0x164], RZ, P2, !PT ;  /* 0x00005900e1357a10 */ /* 0x000fe400017fe4ff */
[----:B------:R-:W-:-:S02]  /*0e00*/  IADD3 R54, P2, R221, c[0x0][0x160], RZ ;  /* 0x00005800dd367a10 */ /* 0x000fc40007f5e0ff */
[----:B------:R-:W-:Y:S02]  /*0e10*/  IADD3 R56, P3, R224, c[0x0][0x160], RZ ;  /* 0x00005800e0387a10 */ /* 0x000fe40007f7e0ff */
[----:B------:R-:W-:Y:S02]  /*0e20*/  IADD3.X R55, R219, c[0x0][0x164], RZ, P2, !PT ;  /* 0x00005900db377a10 */ /* 0x000fe400017fe4ff */
[----:B------:R-:W-:Y:S02]  /*0e30*/  IADD3 R66, P2, R214, c[0x0][0x160], RZ ;  /* 0x00005800d6427a10 */ /* 0x000fe40007f5e0ff */
[----:B------:R-:W-:Y:S02]  /*0e40*/  IADD3.X R57, R222, c[0x0][0x164], RZ, P3, !PT ;  /* 0x00005900de397a10 */ /* 0x000fe40001ffe4ff */
[----:B------:R-:W-:Y:S02]  /*0e50*/  IADD3.X R67, R215, c[0x0][0x164], RZ, P2, !PT ;  /* 0x00005900d7437a10 */ /* 0x000fe400017fe4ff */
[----:B------:R-:W-:-:S02]  /*0e60*/  IADD3 R80, P2, R208, c[0x0][0x160], RZ ;  /* 0x00005800d0507a10 */ /* 0x000fc40007f5e0ff */
[----:B------:R-:W-:Y:S01]  /*0e70*/  ISETP.GE.U32.AND.EX P1, PT, R0, RZ, PT, P1 ;  /* 0x000000ff0000720c */ /* 0x000fe20003f26110 */
[----:B------:R-:W-:Y:S01]  /*0e80*/  CS2R R40, SRZ ;  /* 0x0000000000287805 */ /* 0x000fe2000001ff00 */
[----:B------:R-:W-:Y:S01]  /*0e90*/  IADD3.X R81, R209, c[0x0][0x164], RZ, P2, !PT ;  /* 0x00005900d1517a10 */ /* 0x000fe200017fe4ff */
[----:B------:R-:W-:Y:S01]  /*0ea0*/  CS2R R42, SRZ ;  /* 0x00000000002a7805 */ /* 0x000fe2000001ff00 */
[----:B------:R-:W-:Y:S02]  /*0eb0*/  IADD3 R76, P2, R202, c[0x0][0x160], RZ ;  /* 0x00005800ca4c7a10 */ /* 0x000fe40007f5e0ff */
[----:B------:R-:W-:Y:S01]  /*0ec0*/  ISETP.GE.U32.AND.EX P5, PT, R0, RZ, PT, P5 ;  /* 0x000000ff0000720c */ /* 0x000fe20003fa6150 */
[----:B------:R-:W-:Y:S01]  /*0ed0*/  CS2R R46, SRZ ;  /* 0x00000000002e7805 */ /* 0x000fe2000001ff00 */
[----:B------:R-:W-:Y:S01]  /*0ee0*/  IADD3.X R77, R203, c[0x0][0x164], RZ, P2, !PT ;  /* 0x00005900cb4d7a10 */ /* 0x000fe200017fe4ff */
[----:B0-----:R-:W-:Y:S01]  /*0ef0*/  FMUL R163, R163, R36 ;  /* 0x00000024a3a37220 */ /* 0x001fe20000400000 */
[----:B------:R-:W-:-:S02]  /*0f00*/  IADD3 R90, P2, R197, c[0x0][0x160], RZ ;  /* 0x00005800c55a7a10 */ /* 0x000fc40007f5e0ff */
[----:B------:R-:W-:Y:S01]  /*0f10*/  IADD3 R68, P3, R217, c[0x0][0x160], RZ ;  /* 0x00005800d9447a10 */ /* 0x000fe20007f7e0ff */
[----:B------:R0:W2:Y:S01]  /*0f20*/  @!P1 LDG.E.128 R40, [R56.64] ;  /* 0x0000000438289981 */ /* 0x0000a2000c1e1d00 */
[----:B------:R-:W-:Y:S02]  /*0f30*/  IADD3.X R91, R196, c[0x0][0x164], RZ, P2, !PT ;  /* 0x00005900c45b7a10 */ /* 0x000fe400017fe4ff */
[----:B------:R-:W-:Y:S02]  /*0f40*/  IADD3 R104, P2, R183, c[0x0][0x160], RZ ;  /* 0x00005800b7687a10 */ /* 0x000fe40007f5e0ff */
[----:B------:R-:W-:Y:S02]  /*0f50*/  IADD3.X R69, R218, c[0x0][0x164], RZ, P3, !PT ;  /* 0x00005900da457a10 */ /* 0x000fe40001ffe4ff */
        /* <DEDUP_REMOVED lines=28> */
[----:B------:R-:W-:Y:S01]  /*1120*/  CS2R R34, SRZ ;  /* 0x0000000000227805 */ /* 0x000fe2000001ff00 */
[----:B------:R-:W-:Y:S02]  /*1130*/  IADD3.X R103, R179, c[0x0][0x164], RZ, P3, !PT ;  /* 0x00005900b3677a10 */ /* 0x000fe40001ffe4ff */
[----:B------:R-:W-:Y:S02]  /*1140*/  IADD3 R116, P3, R162, c[0x0][0x160], RZ ;  /* 0x00005800a2747a10 */ /* 0x000fe40007f7e0ff */
[----:B------:R-:W-:Y:S01]  /*1150*/  IADD3 R186, P2, R186, c[0x0][0x168], RZ ;  /* 0x00005a00baba7a10 */ /* 0x000fe20007f5e0ff */
[----:B------:R1:W3:Y:S01]  /*1160*/  @!P0 LDG.E.128 R32, [R44.64] ;  /* 0x000000042c208981 */ /* 0x0002e2000c1e1d00 */
[----:B------:R-:W-:-:S02]  /*1170*/  IADD3.X R117, R161, c[0x0][0x164], RZ, P3, !PT ;  /* 0x00005900a1757a10 */ /* 0x000fc40001ffe4ff */
[----:B------:R-:W-:Y:S02]  /*1180*/  IADD3 R112, P3, R30, c[0x0][0x160], RZ ;  /* 0x000058001e707a10 */ /* 0x000fe40007f7e0ff */
[----:B------:R-:W-:Y:S02]  /*1190*/  IADD3.X R187, R38, c[0x0][0x16c], RZ, P2, !PT ;  /* 0x00005b0026bb7a10 */ /* 0x000fe400017fe4ff */
[----:B------:R-:W-:Y:S02]  /*11a0*/  IADD3.X R113, R29, c[0x0][0x164], RZ, P3, !PT ;  /* 0x000059001d717a10 */ /* 0x000fe40001ffe4ff */
[----:B------:R-:W-:Y:S02]  /*11b0*/  IADD3 R126, P3, R26, c[0x0][0x160], RZ ;  /* 0x000058001a7e7a10 */ /* 0x000fe40007f7e0ff */
[----:B------:R-:W-:Y:S02]  /*11c0*/  ISETP.GE.U32.AND.EX P0, PT, R0, RZ, PT, P4 ;  /* 0x000000ff0000720c */ /* 0x000fe40003f06140 */
[----:B------:R-:W-:-:S02]  /*11d0*/  IADD3.X R127, R25, c[0x0][0x164], RZ, P3, !PT ;  /* 0x00005900197f7a10 */ /* 0x000fc40001ffe4ff */
[----:B------:R-:W-:Y:S02]  /*11e0*/  IADD3 R136, P3, R22, c[0x0][0x160], RZ ;  /* 0x0000580016887a10 */ /* 0x000fe40007f7e0ff */
[----:B------:R-:W-:Y:S02]  /*11f0*/  ISETP.GE.U32.AND P2, PT, R165, 0x3740, PT ;  /* 0x00003740a500780c */ /* 0x000fe40003f46070 */
[----:B------:R-:W-:Y:S02]  /*1200*/  IADD3.X R137, R21, c[0x0][0x164], RZ, P3, !PT ;  /* 0x0000590015897a10 */ /* 0x000fe40001ffe4ff */
[----:B------:R-:W-:-:S04]  /*1210*/  IADD3 R138, P3, R19, c[0x0][0x160], RZ ;  /* 0x00005800138a7a10 */ /* 0x000fc80007f7e0ff */
[----:B------:R-:W-:Y:S02]  /*1220*/  IADD3.X R139, R16, c[0x0][0x164], RZ, P3, !PT ;  /* 0x00005900108b7a10 */ /* 0x000fe40001ffe4ff */
[----:B------:R-:W-:-:S04]  /*1230*/  IADD3 R150, P3, R10, c[0x0][0x160], RZ ;  /* 0x000058000a967a10 */ /* 0x000fc80007f7e0ff */
[----:B------:R-:W-:Y:S02]  /*1240*/  IADD3.X R151, R11, c[0x0][0x164], RZ, P3, !PT ;  /* 0x000059000b977a10 */ /* 0x000fe40001ffe4ff */
[----:B------:R-:W-:-:S04]  /*1250*/  IADD3 R152, P3, R13, c[0x0][0x160], RZ ;  /* 0x000058000d987a10 */ /* 0x000fc80007f7e0ff */
[----:B------:R-:W-:Y:S02]  /*1260*/  IADD3.X R153, R9, c[0x0][0x164], RZ, P3, !PT ;  /* 0x0000590009997a10 */ /* 0x000fe40001ffe4ff */
[----:B------:R-:W-:-:S04]  /*1270*/  IADD3 R190, P3, R3, c[0x0][0x160], RZ ;  /* 0x0000580003be7a10 */ /* 0x000fc80007f7e0ff */
[----:B------:R-:W-:Y:S02]  /*1280*/  IADD3.X R191, R4, c[0x0][0x164], RZ, P3, !PT ;  /* 0x0000590004bf7a10 */ /* 0x000fe40001ffe4ff */
[----:B------:R-:W-:Y:S01]  /*1290*/  ISETP.GE.U32.AND P3, PT, R167, 0x3740, PT ;  /* 0x00003740a700780c */ /* 0x000fe20003f66070 */
[----:B-1----:R-:W-:-:S03]  /*12a0*/  CS2R R44, SRZ ;  /* 0x00000000002c7805 */ /* 0x002fc6000001ff00 */
[C---:B------:R-:W-:Y:S02]  /*12b0*/  ISETP.GE.U32.AND.EX P3, PT, R0.reuse, RZ, PT, P3 ;  /* 0x000000ff0000720c */ /* 0x040fe40003f66130 */
[----:B------:R-:W-:Y:S01]  /*12c0*/  P2R R144, PR, RZ, 0x2 ;  /* 0x00000002ff907803 */ /* 0x000fe20000000000 */
[----:B------:R-:W-:Y:S01]  /*12d0*/  CS2R R36, SRZ ;  /* 0x0000000000247805 */ /* 0x000fe2000001ff00 */
[C---:B------:R-:W-:Y:S01]  /*12e0*/  ISETP.GE.U32.AND.EX P1, PT, R0.reuse, RZ, PT, P2 ;  /* 0x000000ff0000720c */ /* 0x040fe20003f26120 */
[----:B------:R-:W-:Y:S01]  /*12f0*/  CS2R R38, SRZ ;  /* 0x0000000000267805 */ /* 0x000fe2000001ff00 */
[----:B------:R-:W-:Y:S01]  /*1300*/  ISETP.GE.U32.AND P2, PT, R59, 0x3740, PT ;  /* 0x000037403b00780c */ /* 0x000fe20003f46070 */
[----:B------:R-:W-:Y:S01]  /*1310*/  CS2R R48, SRZ ;  /* 0x0000000000307805 */ /* 0x000fe2000001ff00 */
[----:B------:R-:W-:Y:S01]  /*1320*/  CS2R R50, SRZ ;  /* 0x0000000000327805 */ /* 0x000fe2000001ff00 */
[----:B------:R-:W-:Y:S01]  /*1330*/  P2R R220, PR, RZ, 0x1 ;  /* 0x00000001ffdc7803 */ /* 0x000fe20000000000 */
[----:B------:R1:W4:Y:S01]  /*1340*/  @!P0 LDG.E.128 R44, [R54.64] ;  /* 0x00000004362c8981 */ /* 0x000322000c1e1d00 */
[----:B------:R-:W-:-:S02]  /*1350*/  ISETP.GE.U32.AND.EX P0, PT, R0, RZ, PT, P2 ;  /* 0x000000ff0000720c */ /* 0x000fc40003f06120 */
[----:B------:R-:W-:Y:S01]  /*1360*/  ISETP.GE.U32.AND P2, PT, R71, 0x3740, PT ;  /* 0x000037404700780c */ /* 0x000fe20003f46070 */
[----:B------:R5:W2:Y:S01]  /*1370*/  @!P5 LDG.E.128 R36, [R52.64] ;  /* 0x000000043424d981 */ /* 0x000aa2000c1e1d00 */
[----:B------:R-:W-:-:S03]  /*1380*/  P2R R216, PR, RZ, 0x8 ;  /* 0x00000008ffd87803 */ /* 0x000fc60000000000 */
[----:B------:R0:W2:Y:S01]  /*1390*/  @!P3 LDG.E.128 R48, [R68.64] ;  /* 0x000000044430b981 */ /* 0x0000a2000c1e1d00 */
[----:B-1----:R-:W-:Y:S01]  /*13a0*/  CS2R R54, SRZ ;  /* 0x0000000000367805 */ /* 0x002fe2000001ff00 */
[C---:B------:R-:W-:Y:S01]  /*13b0*/  ISETP.GE.U32.AND.EX P3, PT, R0.reuse, RZ, PT, P2 ;  /* 0x000000ff0000720c */ /* 0x040fe20003f66120 */
[----:B-----5:R-:W-:Y:S01]  /*13c0*/  CS2R R52, SRZ ;  /* 0x0000000000347805 */ /* 0x020fe2000001ff00 */
[----:B------:R-:W-:Y:S01]  /*13d0*/  ISETP.GE.U32.AND P2, PT, R75, 0x3740, PT ;  /* 0x000037404b00780c */ /* 0x000fe20003f46070 */
[----:B0-----:R-:W-:Y:S01]  /*13e0*/  CS2R R56, SRZ ;  /* 0x0000000000387805 */ /* 0x001fe2000001ff00 */
[----:B------:R-:W-:Y:S01]  /*13f0*/  CS2R R58, SRZ ;  /* 0x00000000003a7805 */ /* 0x000fe2000001ff00 */
[----:B------:R-:W-:Y:S02]  /*1400*/  P2R R213, PR, RZ, 0x2 ;  /* 0x00000002ffd57803 */ /* 0x000fe40000000000 */
[----:B------:R0:W5:Y:S01]  /*1410*/  @!P1 LDG.E.128 R52, [R66.64] ;  /* 0x0000000442349981 */ /* 0x000162000c1e1d00 */
[----:B------:R-:W-:-:S02]  /*1420*/  ISETP.GE.U32.AND.EX P1, PT, R0, RZ, PT, P2 ;  /* 0x000000ff0000720c */ /* 0x000fc40003f26120 */
[----:B------:R-:W-:Y:S01]  /*1430*/  ISETP.GE.U32.AND P2, PT, R73, 0x3740, PT ;  /* 0x000037404900780c */ /* 0x000fe20003f46070 */
[----:B------:R-:W-:Y:S01]  /*1440*/  CS2R R60, SRZ ;  /* 0x00000000003c7805 */ /* 0x000fe2000001ff00 */
[----:B------:R-:W-:Y:S01]  /*1450*/  CS2R R62, SRZ ;  /* 0x00000000003e7805 */ /* 0x000fe2000001ff00 */
[----:B------:R-:W-:Y:S01]  /*1460*/  P2R R210, PR, RZ, 0x1 ;  /* 0x00000001ffd27803 */ /* 0x000fe20000000000 */
[----:B------:R1:W2:Y:S01]  /*1470*/  @!P0 LDG.E.128 R56, [R64.64] ;  /* 0x0000000440388981 */ /* 0x0002a2000c1e1d00 */
[C---:B------:R-:W-:Y:S02]  /*1480*/  ISETP.GE.U32.AND.EX P0, PT, R0.reuse, RZ, PT, P2 ;  /* 0x000000ff0000720c */ /* 0x040fe40003f06120 */
[----:B------:R-:W-:Y:S01]  /*1490*/  ISETP.GE.U32.AND P2, PT, R83, 0x3740, PT ;  /* 0x000037405300780c */ /* 0x000fe20003f46070 */
[----:B0-----:R-:W-:Y:S01]  /*14a0*/  CS2R R66, SRZ ;  /* 0x0000000000427805 */ /* 0x001fe2000001ff00 */
[----:B------:R-:W-:Y:S01]  /*14b0*/  P2R R207, PR, RZ, 0x8 ;  /* 0x00000008ffcf7803 */ /* 0x000fe20000000000 */
[----:B------:R0:W2:Y:S01]  /*14c0*/  @!P3 LDG.E.128 R60, [R80.64] ;  /* 0x00000004503cb981 */ /* 0x0000a2000c1e1d00 */
[----:B------:R-:W-:Y:S01]  /*14d0*/  ISETP.GE.U32.AND.EX P3, PT, R0, RZ, PT, P2 ;  /* 0x000000ff0000720c */ /* 0x000fe20003f66120 */
[----:B-1----:R-:W-:Y:S01]  /*14e0*/  CS2R R64, SRZ ;  /* 0x0000000000407805 */ /* 0x002fe2000001ff00 */
[----:B------:R-:W-:Y:S01]  /*14f0*/  ISETP.GE.U32.AND P2, PT, R85, 0x3740, PT ;  /* 0x000037405500780c */ /* 0x000fe20003f46070 */
[----:B------:R-:W-:Y:S01]  /*1500*/  CS2R R68, SRZ ;  /* 0x0000000000447805 */ /* 0x000fe2000001ff00 */
[----:B------:R-:W-:Y:S01]  /*1510*/  CS2R R70, SRZ ;  /* 0x0000000000467805 */ /* 0x000fe2000001ff00 */
[----:B------:R-:W-:-:S02]  /*1520*/  P2R R204, PR, RZ, 0x2 ;  /* 0x00000002ffcc7803 */ /* 0x000fc40000000000 */
[----:B------:R1:W2:Y:S01]  /*1530*/  @!P1 LDG.E.128 R64, [R78.64] ;  /* 0x000000044e409981 */ /* 0x0002a2000c1e1d00 */
[C---:B------:R-:W-:Y:S02]  /*1540*/  ISETP.GE.U32.AND.EX P1, PT, R0.reuse, RZ, PT, P2 ;  /* 0x000000ff0000720c */ /* 0x040fe40003f26120 */
[----:B------:R-:W-:Y:S01]  /*1550*/  ISETP.GE.U32.AND P2, PT, R87, 0x3740, PT ;  /* 0x000037405700780c */ /* 0x000fe20003f46070 */
[----:B------:R-:W-:Y:S01]  /*1560*/  CS2R R72, SRZ ;  /* 0x0000000000487805 */ /* 0x000fe2000001ff00 */
[----:B------:R-:W-:Y:S01]  /*1570*/  CS2R R74, SRZ ;  /* 0x00000000004a7805 */ /* 0x000fe2000001ff00 */
[----:B------:R-:W-:Y:S01]  /*1580*/  P2R R201, PR, RZ, 0x1 ;  /* 0x00000001ffc97803 */ /* 0x000fe20000000000 */
[----:B------:R0:W2:Y:S01]  /*1590*/  @!P0 LDG.E.128 R68, [R76.64] ;  /* 0x000000044c448981 */ /* 0x0000a2000c1e1d00 */
[C---:B------:R-:W-:Y:S02]  /*15a0*/  ISETP.GE.U32.AND.EX P0, PT, R0.reuse, RZ, PT, P2 ;  /* 0x000000ff0000720c */ /* 0x040fe40003f06120 */
[----:B------:R-:W-:Y:S01]  /*15b0*/  ISETP.GE.U32.AND P2, PT, R99, 0x3740, PT ;  /* 0x000037406300780c */ /* 0x000fe20003f46070 */
[----:B-1----:R-:W-:Y:S01]  /*15c0*/  CS2R R78, SRZ ;  /* 0x00000000004e7805 */ /* 0x002fe2000001ff00 */
[----:B------:R-:W-:Y:S01]  /*15d0*/  P2R R198, PR, RZ, 0x8 ;  /* 0x00000008ffc67803 */ /* 0x000fe20000000000 */
[----:B------:R1:W2:Y:S01]  /*15e0*/  @!P3 LDG.E.128 R72, [R92.64] ;  /* 0x000000045c48b981 */ /* 0x0002a2000c1e1d00 */
[----:B------:R-:W-:Y:S01]  /*15f0*/  ISETP.GE.U32.AND.EX P3, PT, R0, RZ, PT, P2 ;  /* 0x000000ff0000720c */ /* 0x000fe20003f66120 */
[----:B0-----:R-:W-:Y:S01]  /*1600*/  CS2R R76, SRZ ;  /* 0x00000000004c7805 */ /* 0x001fe2000001ff00 */
        /* <DEDUP_REMOVED lines=25> */
[----:B------:R1:W2:Y:S01]  /*17a0*/  @!P0 LDG.E.128 R92, [R100.64] ;  /* 0x00000004645c8981 */ /* 0x0002a2000c1e1d00 */
[----:B------:R-:W-:Y:S02]  /*17b0*/  P2R R164, PR, RZ, 0x1 ;  /* 0x00000001ffa47803 */ /* 0x000fe40000000000 */
[----:B------:R-:W-:Y:S01]  /*17c0*/  ISETP.GE.U32.AND.EX P0, PT, R0, RZ, PT, P2 ;  /* 0x000000ff0000720c */ /* 0x000fe20003f06120 */
[----:B0-----:R-:W-:Y:S01]  /*17d0*/  CS2R R104, SRZ ;  /* 0x0000000000687805 */ /* 0x001fe2000001ff00 */
[----:B------:R-:W-:Y:S01]  /*17e0*/  CS2R R106, SRZ ;  /* 0x00000000006a7805 */ /* 0x000fe2000001ff00 */
[----:B------:R-:W-:-:S02]  /*17f0*/  ISETP.GE.U32.AND P2, PT, R119, 0x3740, PT ;  /* 0x000037407700780c */ /* 0x000fc40003f46070 */
[----:B------:R-:W-:Y:S02]  /*1800*/  P2R R167, PR, RZ, 0x1 ;  /* 0x00000001ffa77803 */ /* 0x000fe40000000000 */
[----:B------:R-:W-:-:S06]  /*1810*/  P2R R223, PR, RZ, 0x20 ;  /* 0x00000020ffdf7803 */ /* 0x000fcc0000000000 */
[----:B------:R0:W2:Y:S01]  /*1820*/  @!P0 LDG.E.128 R104, [R112.64] ;  /* 0x0000000470688981 */ /* 0x0000a2000c1e1d00 */
[C---:B------:R-:W-:Y:S02]  /*1830*/  ISETP.GE.U32.AND.EX P0, PT, R0.reuse, RZ, PT, P2 ;  /* 0x000000ff0000720c */ /* 0x040fe40003f06120 */
[----:B------:R-:W-:Y:S01]  /*1840*/  ISETP.GE.U32.AND P5, PT, R121, 0x3740, PT ;  /* 0x000037407900780c */ /* 0x000fe20003fa6070 */
[----:B------:R-:W-:Y:S01]  /*1850*/  CS2R R108, SRZ ;  /* 0x00000000006c7805 */ /* 0x000fe2000001ff00 */
[----:B------:R-:W-:Y:S01]  /*1860*/  CS2R R110, SRZ ;  /* 0x00000000006e7805 */ /* 0x000fe2000001ff00 */
[----:B-1----:R-:W-:Y:S01]  /*1870*/  CS2R R100, SRZ ;  /* 0x0000000000647805 */ /* 0x002fe2000001ff00 */
[----:B------:R-:W-:Y:S01]  /*1880*/  CS2R R102, SRZ ;  /* 0x0000000000667805 */ /* 0x000fe2000001ff00 */
[----:B------:R-:W-:Y:S01]  /*1890*/  ISETP.GE.U32.AND.EX P5, PT, R0, RZ, PT, P5 ;  /* 0x000000ff0000720c */ /* 0x000fe20003fa6150 */
[----:B------:R-:W-:Y:S01]  /*18a0*/  CS2R R96, SRZ ;  /* 0x0000000000607805 */ /* 0x000fe2000001ff00 */
[----:B------:R-:W-:Y:S01]  /*18b0*/  CS2R R98, SRZ ;  /* 0x0000000000627805 */ /* 0x000fe2000001ff00 */
[----:B------:R-:W-:-:S02]  /*18c0*/  ISETP.GE.U32.AND P6, PT, R133, 0x3740, PT ;  /* 0x000037408500780c */ /* 0x000fc40003fc6070 */
[----:B------:R-:W-:Y:S01]  /*18d0*/  P2R R168, PR, RZ, 0x1 ;  /* 0x00000001ffa87803 */ /* 0x000fe20000000000 */
[----:B------:R1:W2:Y:S01]  /*18e0*/  @!P0 LDG.E.128 R108, [R128.64] ;  /* 0x00000004806c8981 */ /* 0x0002a2000c1e1d00 */
[----:B------:R-:W-:Y:S01]  /*18f0*/  ISETP.GE.U32.AND.EX P0, PT, R0, RZ, PT, P6 ;  /* 0x000000ff0000720c */ /* 0x000fe20003f06160 */
[----:B0-----:R-:W-:Y:S01]  /*1900*/  CS2R R112, SRZ ;  /* 0x0000000000707805 */ /* 0x001fe2000001ff00 */
[----:B------:R-:W-:Y:S01]  /*1910*/  P2R R165, PR, RZ, 0x8 ;  /* 0x00000008ffa57803 */ /* 0x000fe20000000000 */
[----:B------:R0:W2:Y:S01]  /*1920*/  @!P1 LDG.E.128 R100, [R114.64] ;  /* 0x0000000472649981 */ /* 0x0000a2000c1e1d00 */
[----:B------:R-:W-:-:S03]  /*1930*/  ISETP.GE.U32.AND P4, PT, R123, 0x3740, PT ;  /* 0x000037407b00780c */ /* 0x000fc60003f86070 */
[----:B------:R1:W2:Y:S01]  /*1940*/  @!P3 LDG.E.128 R96, [R116.64] ;  /* 0x000000047460b981 */ /* 0x0002a2000c1e1d00 */
[----:B------:R-:W-:Y:S02]  /*1950*/  ISETP.GE.U32.AND P3, PT, R169, 0x3740, PT ;  /* 0x00003740a900780c */ /* 0x000fe40003f66070 */
[----:B------:R-:W-:Y:S01]  /*1960*/  ISETP.GE.U32.AND P6, PT, R135, 0x3740, PT ;  /* 0x000037408700780c */ /* 0x000fe20003fc6070 */
[----:B0-----:R-:W-:Y:S01]  /*1970*/  CS2R R114, SRZ ;  /* 0x0000000000727805 */ /* 0x001fe2000001ff00 */
[C---:B------:R-:W-:Y:S01]  /*1980*/  ISETP.GE.U32.AND.EX P4, PT, R0.reuse, RZ, PT, P4 ;  /* 0x000000ff0000720c */ /* 0x040fe20003f86140 */
[----:B-1----:R-:W-:Y:S01]  /*1990*/  CS2R R128, SRZ ;  /* 0x0000000000807805 */ /* 0x002fe2000001ff00 */
[----:B------:R-:W-:Y:S02]  /*19a0*/  ISETP.GE.U32.AND P2, PT, R131, 0x3740, PT ;  /* 0x000037408300780c */ /* 0x000fe40003f46070 */
[----:B------:R-:W-:Y:S01]  /*19b0*/  ISETP.GE.U32.AND.EX P3, PT, R0, RZ, PT, P3 ;  /* 0x000000ff0000720c */ /* 0x000fe20003f66130 */
[----:B------:R-:W-:Y:S01]  /*19c0*/  CS2R R130, SRZ ;  /* 0x0000000000827805 */ /* 0x000fe2000001ff00 */
[----:B------:R0:W2:Y:S01]  /*19d0*/  @!P5 LDG.E.128 R112, [R126.64] ;  /* 0x000000047e70d981 */ /* 0x0000a2000c1e1d00 */
[----:B------:R-:W-:-:S02]  /*19e0*/  P2R R142, PR, RZ, 0x20 ;  /* 0x00000020ff8e7803 */ /* 0x000fc40000000000 */
[C---:B------:R-:W-:Y:S02]  /*19f0*/  ISETP.GE.U32.AND.EX P5, PT, R0.reuse, RZ, PT, P6 ;  /* 0x000000ff0000720c */ /* 0x040fe40003fa6160 */
[----:B------:R-:W-:Y:S01]  /*1a00*/  ISETP.GE.U32.AND P6, PT, R157, 0x3740, PT ;  /* 0x000037409d00780c */ /* 0x000fe20003fc6070 */
[----:B------:R-:W-:Y:S01]  /*1a10*/  CS2R R116, SRZ ;  /* 0x0000000000747805 */ /* 0x000fe2000001ff00 */
[----:B------:R-:W-:Y:S01]  /*1a20*/  CS2R R118, SRZ ;  /* 0x0000000000767805 */ /* 0x000fe2000001ff00 */
[C---:B------:R-:W-:Y:S01]  /*1a30*/  ISETP.GE.U32.AND.EX P2, PT, R0.reuse, RZ, PT, P2 ;  /* 0x000000ff0000720c */ /* 0x040fe20003f46120 */
[----:B------:R1:W2:Y:S01]  /*1a40*/  @!P0 LDG.E.128 R128, [R138.64] ;  /* 0x000000048a808981 */ /* 0x0002a2000c1e1d00 */
[----:B------:R-:W-:Y:S01]  /*1a50*/  P2R R169, PR, RZ, 0x1 ;  /* 0x00000001ffa97803 */ /* 0x000fe20000000000 */
[----:B------:R-:W-:Y:S01]  /*1a60*/  CS2R R120, SRZ ;  /* 0x0000000000787805 */ /* 0x000fe2000001ff00 */
[----:B------:R-:W-:Y:S01]  /*1a70*/  CS2R R122, SRZ ;  /* 0x00000000007a7805 */ /* 0x000fe2000001ff00 */
[C---:B------:R-:W-:Y:S01]  /*1a80*/  ISETP.GE.U32.AND.EX P0, PT, R0.reuse, RZ, PT, P6 ;  /* 0x000000ff0000720c */ /* 0x040fe20003f06160 */
[----:B------:R1:W2:Y:S01]  /*1a90*/  @!P4 LDG.E.128 R116, [R124.64] ;  /* 0x000000047c74c981 */ /* 0x0002a2000c1e1d00 */
[----:B------:R-:W-:Y:S01]  /*1aa0*/  ISETP.GE.U32.AND P6, PT, R143, 0x3740, PT ;  /* 0x000037408f00780c */ /* 0x000fe20003fc6070 */
[----:B------:R-:W-:Y:S01]  /*1ab0*/  CS2R R132, SRZ ;  /* 0x0000000000847805 */ /* 0x000fe2000001ff00 */
[----:B------:R-:W-:Y:S01]  /*1ac0*/  P2R R166, PR, RZ, 0x2 ;  /* 0x00000002ffa67803 */ /* 0x000fe20000000000 */
[----:B------:R-:W-:Y:S01]  /*1ad0*/  CS2R R134, SRZ ;  /* 0x0000000000867805 */ /* 0x000fe2000001ff00 */
[----:B0-----:R-:W-:Y:S01]  /*1ae0*/  CS2R R126, SRZ ;  /* 0x00000000007e7805 */ /* 0x001fe2000001ff00 */
[----:B------:R0:W2:Y:S01]  /*1af0*/  @!P3 LDG.E.128 R120, [R136.64] ;  /* 0x000000048878b981 */ /* 0x0000a2000c1e1d00 */
[----:B------:R-:W-:Y:S01]  /*1b00*/  ISETP.GE.U32.AND.EX P1, PT, R0, RZ, PT, P6 ;  /* 0x000000ff0000720c */ /* 0x000fe20003f26160 */
[----:B-1----:R-:W-:Y:S01]  /*1b10*/  CS2R R138, SRZ ;  /* 0x00000000008a7805 */ /* 0x002fe2000001ff00 */
[----:B------:R-:W-:Y:S01]  /*1b20*/  CS2R R124, SRZ ;  /* 0x00000000007c7805 */ /* 0x000fe2000001ff00 */
[----:B------:R-:W-:Y:S01]  /*1b30*/  ISETP.GE.U32.AND P6, PT, R145, 0x3740, PT ;  /* 0x000037409100780c */ /* 0x000fe20003fc6070 */
[----:B------:R1:W4:Y:S01]  /*1b40*/  @!P5 LDG.E.128 R132, [R146.64] ;  /* 0x000000049284d981 */ /* 0x000322000c1e1d00 */
[----:B0-----:R-:W-:Y:S01]  /*1b50*/  CS2R R136, SRZ ;  /* 0x0000000000887805 */ /* 0x001fe2000001ff00 */
[----:B------:R-:W-:-:S02]  /*1b60*/  P2R R170, PR, RZ, 0x20 ;  /* 0x00000020ffaa7803 */ /* 0x000fc40000000000 */
[----:B------:R0:W4:Y:S01]  /*1b70*/  @!P2 LDG.E.128 R124, [R140.64] ;  /* 0x000000048c7ca981 */ /* 0x000122000c1e1d00 */
[----:B------:R-:W-:Y:S02]  /*1b80*/  ISETP.NE.AND P5, PT, R142, RZ, PT ;  /* 0x000000ff8e00720c */ /* 0x000fe40003fa5270 */
[----:B------:R-:W-:Y:S01]  /*1b90*/  P2R R171, PR, RZ, 0x1 ;  /* 0x00000001ffab7803 */ /* 0x000fe20000000000 */
[----:B------:R1:W4:Y:S01]  /*1ba0*/  @!P0 LDG.E.128 R136, [R150.64] ;  /* 0x0000000496888981 */ /* 0x000322000c1e1d00 */
[----:B------:R-:W-:Y:S01]  /*1bb0*/  CS2R R142, SRZ ;  /* 0x00000000008e7805 */ /* 0x000fe2000001ff00 */
[----:B------:R-:W-:Y:S01]  /*1bc0*/  ISETP.GE.U32.AND.EX P0, PT, R0, RZ, PT, P6 ;  /* 0x000000ff0000720c */ /* 0x000fe20003f06160 */
[----:B0-----:R-:W-:Y:S01]  /*1bd0*/  CS2R R140, SRZ ;  /* 0x00000000008c7805 */ /* 0x001fe2000001ff00 */
[----:B------:R-:W-:Y:S01]  /*1be0*/  P2R R172, PR, RZ, 0x2 ;  /* 0x00000002ffac7803 */ /* 0x000fe20000000000 */
[----:B-1----:R-:W-:-:S04]  /*1bf0*/  CS2R R146, SRZ ;  /* 0x0000000000927805 */ /* 0x002fc8000001ff00 */
[----:B------:R0:W4:Y:S01]  /*1c00*/  @!P1 LDG.E.128 R140, [R148.64] ;  /* 0x00000004948c9981 */ /* 0x000122000c1e1d00 */
[----:B------:R-:W-:Y:S02]  /*1c10*/  ISETP.NE.AND P1, PT, R144, RZ, PT ;  /* 0x000000ff9000720c */ /* 0x000fe40003f25270 */
[----:B------:R-:W-:Y:S01]  /*1c20*/  CS2R R144, SRZ ;  /* 0x0000000000907805 */ /* 0x000fe2000001ff00 */
[----:B------:R-:W-:Y:S01]  /*1c30*/  ISETP.GE.U32.AND P6, PT, R155, 0x3740, PT ;  /* 0x000037409b00780c */ /* 0x000fe20003fc6070 */
[-C--:B------:R-:W-:Y:S01]  /*1c40*/  FMUL R158, R158, R163.reuse ;  /* 0x000000a39e9e7220 */ /* 0x080fe20000400000 */
[----:B------:R-:W-:Y:S01]  /*1c50*/  P2R R173, PR, RZ, 0x1 ;  /* 0x00000001ffad7803 */ /* 0x000fe20000000000 */
[-C--:B------:R-:W-:Y:S02]  /*1c60*/  FMUL R151, R236, R163.reuse ;  /* 0x000000a3ec977220 */ /* 0x080fe40000400000 */
[----:B------:R1:W4:Y:S01]  /*1c70*/  @!P0 LDG.E.128 R144, [R152.64] ;  /* 0x0000000498908981 */ /* 0x000322000c1e1d00 */
[----:B------:R-:W-:Y:S01]  /*1c80*/  ISETP.GE.U32.AND.EX P0, PT, R0, RZ, PT, P6 ;  /* 0x000000ff0000720c */ /* 0x000fe20003f06160 */
[-C--:B------:R-:W-:Y:S01]  /*1c90*/  FMUL R150, R156, R163.reuse ;  /* 0x000000a39c967220 */ /* 0x080fe20000400000 */
[----:B------:R-:W-:Y:S01]  /*1ca0*/  FMUL R175, R234, R163 ;  /* 0x000000a3eaaf7220 */ /* 0x000fe20000400000 */
[----:B------:R-:W-:Y:S01]  /*1cb0*/  F2FP.PACK_AB R156, R151, R158 ;  /* 0x0000009e979c723e */ /* 0x000fe200000000ff */
[----:B0-----:R-:W-:-:S03]  /*1cc0*/  CS2R R148, SRZ ;  /* 0x0000000000947805 */ /* 0x001fc6000001ff00 */
[----:B------:R-:W-:Y:S02]  /*1cd0*/  F2FP.PACK_AB R158, R175, R150 ;  /* 0x00000096af9e723e */ /* 0x000fe400000000ff */
[----:B------:R-:W-:Y:S01]  /*1ce0*/  CS2R R150, SRZ ;  /* 0x0000000000967805 */ /* 0x000fe2000001ff00 */
[----:B------:R-:W-:Y:S01]  /*1cf0*/  FMUL R157, R174, R163 ;  /* 0x000000a3ae9d7220 */ /* 0x000fe20000400000 */
[----:B------:R-:W-:-:S04]  /*1d00*/  P2R R174, PR, RZ, 0x1 ;  /* 0x00000001ffae7803 */ /* 0x000fc80000000000 */
[----:B------:R0:W4:Y:S01]  /*1d10*/  @!P0 LDG.E.128 R148, [R188.64] ;  /* 0x00000004bc948981 */ /* 0x000122000c1e1d00 */
[----:B------:R-:W-:Y:S02]  /*1d20*/  ISETP.NE.AND P0, PT, R227, RZ, PT ;  /* 0x000000ffe300720c */ /* 0x000fe40003f05270 */
[----:B------:R-:W-:Y:S01]  /*1d30*/  ISETP.GE.U32.AND P6, PT, R159, 0x3740, PT ;  /* 0x000037409f00780c */ /* 0x000fe20003fc6070 */
[----:B------:R-:W-:-:S03]  /*1d40*/  FMUL R159, R230, R163 ;  /* 0x000000a3e69f7220 */ /* 0x000fc60000400000 */
[----:B------:R-:W-:Y:S01]  /*1d50*/  ISETP.GE.U32.AND.EX P6, PT, R0, RZ, PT, P6 ;  /* 0x000000ff0000720c */ /* 0x000fe20003fc6160 */
[-C--:B------:R-:W-:Y:S01]  /*1d60*/  FMUL R232, R232, R163.reuse ;  /* 0x000000a3e8e87220 */ /* 0x080fe20000400000 */
[----:B------:R-:W-:Y:S01]  /*1d70*/  FMUL R230, R154, R163 ;  /* 0x000000a39ae67220 */ /* 0x000fe20000400000 */
[--C-:B---3--:R-:W-:Y:S02]  /*1d80*/  HADD2.F32 R229, -RZ, R32.reuse.H1_H1 ;  /* 0x30000020ffe57230 */ /* 0x108fe40000004100 */
[----:B------:R-:W-:-:S03]  /*1d90*/  HADD2.F32 R227, -RZ, R32.H0_H0 ;  /* 0x20000020ffe37230 */ /* 0x000fc60000004100 */
[----:B------:R-:W-:Y:S01]  /*1da0*/  FMUL R32, R229, R229 ;  /* 0x000000e5e5207220 */ /* 0x000fe20000400000 */
[----:B------:R-:W-:-:S03]  /*1db0*/  HADD2.F32 R231, -RZ, R33.H0_H0 ;  /* 0x20000021ffe77230 */ /* 0x000fc60000004100 */
[----:B------:R-:W-:Y:S01]  /*1dc0*/  FFMA R32, R227, R227, R32 ;  /* 0x000000e3e3207223 */ /* 0x000fe20000000020 */
[----:B------:R-:W-:-:S03]  /*1dd0*/  HADD2.F32 R33, -RZ, R33.H1_H1 ;  /* 0x30000021ff217230 */ /* 0x000fc60000004100 */
[----:B------:R-:W-:Y:S01]  /*1de0*/  FFMA R32, R231, R231, R32 ;  /* 0x000000e7e7207223 */ /* 0x000fe20000000020 */
[----:B-1----:R-:W-:Y:S01]  /*1df0*/  CS2R R152, SRZ ;  /* 0x0000000000987805 */ /* 0x002fe2000001ff00 */
[----:B------:R-:W-:Y:S01]  /*1e00*/  CS2R R154, SRZ ;  /* 0x00000000009a7805 */ /* 0x000fe2000001ff00 */
[--C-:B------:R-:W-:Y:S01]  /*1e10*/  HADD2.F32 R233, -RZ, R34.reuse.H0_H0 ;  /* 0x20000022ffe97230 */ /* 0x100fe20000004100 */
[----:B------:R-:W-:Y:S01]  /*1e20*/  FFMA R32, R33, R33, R32 ;  /* 0x0000002121207223 */ /* 0x000fe20000000020 */
[----:B------:R-:W-:Y:S02]  /*1e30*/  F2FP.PACK_AB R157, R232, R157 ;  /* 0x0000009de89d723e */ /* 0x000fe400000000ff */
[----:B------:R-:W-:Y:S01]  /*1e40*/  F2FP.PACK_AB R159, R230, R159 ;  /* 0x0000009fe69f723e */ /* 0x000fe200000000ff */
[----:B0-----:R-:W-:Y:S01]  /*1e50*/  HADD2.F32 R189, -RZ, R34.H1_H1 ;  /* 0x30000022ffbd7230 */ /* 0x001fe20000004100 */
[----:B------:R-:W-:Y:S01]  /*1e60*/  FFMA R32, R233, R233, R32 ;  /* 0x000000e9e9207223 */ /* 0x000fe20000000020 */
[----:B------:R0:W3:Y:S04]  /*1e70*/  @!P6 LDG.E.128 R152, [R190.64] ;  /* 0x00000004be98e981 */ /* 0x0000e8000c1e1d00 */
[----:B------:R1:W-:Y:S01]  /*1e80*/  @!P0 STG.E.128 [R192.64], R156 ;  /* 0x0000009cc0008986 */ /* 0x0003e2000c101d04 */
[----:B------:R-:W-:Y:S01]  /*1e90*/  FFMA R32, R189, R189, R32 ;  /* 0x000000bdbd207223 */ /* 0x000fe20000000020 */
[----:B-1----:R-:W-:-:S02]  /*1ea0*/  HADD2.F32 R157, -RZ, R35.H0_H0 ;  /* 0x20000023ff9d7230 */ /* 0x002fc40000004100 */
[----:B------:R-:W-:-:S03]  /*1eb0*/  HADD2.F32 R35, -RZ, R35.H1_H1 ;  /* 0x30000023ff237230 */ /* 0x000fc60000004100 */
[----:B------:R-:W-:-:S04]  /*1ec0*/  FFMA R32, R157, R157, R32 ;  /* 0x0000009d9d207223 */ /* 0x000fc80000000020 */
[----:B------:R-:W-:-:S05]  /*1ed0*/  FFMA R32, R35, R35, R32 ;  /* 0x0000002323207223 */ /* 0x000fca0000000020 */
[----:B------:R-:W1:Y:S02]  /*1ee0*/  SHFL.BFLY PT, R159, R32, 0x8, 0x1f ;  /* 0x0d001f00209f7f89 */ /* 0x000e6400000e0000 */
[----:B-1----:R-:W-:-:S05]  /*1ef0*/  FADD R159, R32, R159 ;  /* 0x0000009f209f7221 */ /* 0x002fca0000000000 */
[----:B------:R-:W1:Y:S02]  /*1f00*/  SHFL.BFLY PT, R34, R159, 0x4, 0x1f ;  /* 0x0c801f009f227f89 */ /* 0x000e6400000e0000 */
[----:B-1----:R-:W-:-:S05]  /*1f10*/  FADD R34, R159, R34 ;  /* 0x000000229f227221 */ /* 0x002fca0000000000 */
[----:B0-----:R-:W0:Y:S02]  /*1f20*/  SHFL.BFLY PT, R191, R34, 0x2, 0x1f ;  /* 0x0c401f0022bf7f89 */ /* 0x001e2400000e0000 */
[----:B0-----:R-:W-:-:S05]  /*1f30*/  FADD R191, R34, R191 ;  /* 0x000000bf22bf7221 */ /* 0x001fca0000000000 */
[----:B------:R-:W0:Y:S01]  /*1f40*/  SHFL.BFLY PT, R156, R191, 0x1, 0x1f ;  /* 0x0c201f00bf9c7f89 */ /* 0x000e2200000e0000 */
[----:B------:R-:W-:Y:S01]  /*1f50*/  P2R R175, PR, RZ, 0x40 ;  /* 0x00000040ffaf7803 */ /* 0x000fe20000000000 */
[----:B0-----:R-:W-:-:S04]  /*1f60*/  FADD R156, R191, R156 ;  /* 0x0000009cbf9c7221 */ /* 0x001fc80000000000 */
[----:B------:R-:W-:-:S04]  /*1f70*/  FADD R188, R156, c[0x0][0x178] ;  /* 0x00005e009cbc7621 */ /* 0x000fc80000000000 */
[----:B------:R-:W0:Y:S02]  /*1f80*/  MUFU.SQRT R190, R188 ;  /* 0x000000bc00be7308 */ /* 0x000e240000002000 */
[C---:B0-----:R-:W-:Y:S02]  /*1f90*/  FSETP.GT.AND P6, PT, R190.reuse, 8.50705917302346158658e+37, PT ;  /* 0x7e800000be00780b */ /* 0x041fe40003fc4000 */
[----:B------:R-:W-:-:S11]  /*1fa0*/  FSETP.GEU.AND P0, PT, R190, 1.175494350822287508e-38, PT ;  /* 0x00800000be00780b */ /* 0x000fd60003f0e000 */
[----:B------:R-:W-:-:S04]  /*1fb0*/  @P6 FMUL R190, R190, 0.25 ;  /* 0x3e800000bebe6820 */ /* 0x000fc80000400000 */
[----:B------:R-:W-:-:S04]  /*1fc0*/  @!P0 FMUL R190, R190, 16777216 ;  /* 0x4b800000bebe8820 */ /* 0x000fc80000400000 */
[----:B------:R2:W0:Y:S01]  /*1fd0*/  MUFU.RCP R156, R190 ;  /* 0x000000be009c7308 */ /* 0x0004220000001000 */
[----:B------:R-:W-:-:S05]  /*1fe0*/  FSEL R193, R12, 1, P6 ;  /* 0x3f8000000cc17808 */ /* 0x000fca0003000000 */
[----:B------:R-:W-:Y:S01]  /*1ff0*/  @!P0 FMUL R193, R193, 16777216 ;  /* 0x4b800000c1c18820 */ /* 0x000fe20000400000 */
[----:B------:R-:W-:Y:S01]  /*2000*/  IADD3 R158, P6, R228, c[0x0][0x168], RZ ;  /* 0x00005a00e49e7a10 */ /* 0x000fe20007fde0ff */
[----:B--2---:R-:W-:Y:S02]  /*2010*/  HADD2.F32 R190, -RZ, R36.H1_H1 ;  /* 0x30000024ffbe7230 */ /* 0x004fe40000004100 */
[----:B0-----:R-:W-:-:S04]  /*2020*/  FMUL R156, R156, R193 ;  /* 0x000000c19c9c7220 */ /* 0x001fc80000400000 */
[-C--:B------:R-:W-:Y:S01]  /*2030*/  FMUL R231, R231, R156.reuse ;  /* 0x0000009ce7e77220 */ /* 0x080fe20000400000 */
[-C--:B------:R-:W-:Y:S01]  /*2040*/  FMUL R34, R33, R156.reuse ;  /* 0x0000009c21227220 */ /* 0x080fe20000400000 */
[-C--:B------:R-:W-:Y:S01]  /*2050*/  FMUL R233, R233, R156.reuse ;  /* 0x0000009ce9e97220 */ /* 0x080fe20000400000 */
[-C--:B------:R-:W-:Y:S01]  /*2060*/  FMUL R188, R189, R156.reuse ;  /* 0x0000009cbdbc7220 */ /* 0x080fe20000400000 */
[-C--:B------:R-:W-:Y:S01]  /*2070*/  FMUL R157, R157, R156.reuse ;  /* 0x0000009c9d9d7220 */ /* 0x080fe20000400000 */
[----:B------:R-:W-:Y:S01]  /*2080*/  FMUL R192, R35, R156 ;  /* 0x0000009c23c07220 */ /* 0x000fe20000400000 */
[----:B------:R-:W-:Y:S02]  /*2090*/  F2FP.PACK_AB R33, R34, R231 ;  /* 0x000000e72221723e */ /* 0x000fe400000000ff */
[----:B------:R-:W-:Y:S01]  /*20a0*/  F2FP.PACK_AB R34, R188, R233 ;  /* 0x000000e9bc22723e */ /* 0x000fe200000000ff */
[----:B------:R-:W-:Y:S01]  /*20b0*/  HADD2.F32 R188, -RZ, R36.H0_H0 ;  /* 0x20000024ffbc7230 */ /* 0x000fe20000004100 */
[----:B------:R-:W-:Y:S01]  /*20c0*/  F2FP.PACK_AB R35, R192, R157 ;  /* 0x0000009dc023723e */ /* 0x000fe200000000ff */
[----:B------:R-:W-:Y:S01]  /*20d0*/  FMUL R157, R190, R190 ;  /* 0x000000bebe9d7220 */ /* 0x000fe20000400000 */
[----:B------:R-:W-:-:S02]  /*20e0*/  IADD3.X R159, R225, c[0x0][0x16c], RZ, P6, !PT ;  /* 0x00005b00e19f7a10 */ /* 0x000fc400037fe4ff */
[----:B------:R-:W-:Y:S01]  /*20f0*/  ISETP.NE.AND P6, PT, R226, RZ, PT ;  /* 0x000000ffe200720c */ /* 0x000fe20003fc5270 */
[--C-:B------:R-:W-:Y:S01]  /*2100*/  HADD2.F32 R226, -RZ, R37.reuse.H0_H0 ;  /* 0x20000025ffe27230 */ /* 0x100fe20000004100 */
[----:B------:R-:W-:Y:S01]  /*2110*/  FFMA R157, R188, R188, R157 ;  /* 0x000000bcbc9d7223 */ /* 0x000fe2000000009d */
[----:B------:R-:W-:Y:S01]  /*2120*/  HADD2.F32 R192, -RZ, R37.H1_H1 ;  /* 0x30000025ffc07230 */ /* 0x000fe20000004100 */
[-C--:B------:R-:W-:Y:S01]  /*2130*/  FMUL R32, R227, R156.reuse ;  /* 0x0000009ce3207220 */ /* 0x080fe20000400000 */
[----:B------:R-:W-:Y:S01]  /*2140*/  FMUL R229, R229, R156 ;  /* 0x0000009ce5e57220 */ /* 0x000fe20000400000 */
[----:B------:R-:W-:Y:S01]  /*2150*/  FFMA R157, R226, R226, R157 ;  /* 0x000000e2e29d7223 */ /* 0x000fe2000000009d */
[----:B------:R-:W-:-:S03]  /*2160*/  HADD2.F32 R228, -RZ, R38.H0_H0 ;  /* 0x20000026ffe47230 */ /* 0x000fc60000004100 */
[----:B------:R-:W-:Y:S01]  /*2170*/  FFMA R157, R192, R192, R157 ;  /* 0x000000c0c09d7223 */ /* 0x000fe2000000009d */
[----:B------:R-:W-:Y:S01]  /*2180*/  F2FP.PACK_AB R32, R229, R32 ;  /* 0x00000020e520723e */ /* 0x000fe200000000ff */
[----:B------:R-:W-:Y:S02]  /*2190*/  HADD2.F32 R38, -RZ, R38.H1_H1 ;  /* 0x30000026ff267230 */ /* 0x000fe40000004100 */
[----:B------:R-:W-:Y:S02]  /*21a0*/  FFMA R157, R228, R228, R157 ;  /* 0x000000e4e49d7223 */ /* 0x000fe4000000009d */
[----:B------:R0:W-:Y:S02]  /*21b0*/  @!P6 STG.E.128 [R186.64], R32 ;  /* 0x00000020ba00e986 */ /* 0x0001e4000c101d04 */
[----:B------:R-:W-:Y:S01]  /*21c0*/  FFMA R157, R38, R38, R157 ;  /* 0x00000026269d7223 */ /* 0x000fe2000000009d */
[--C-:B0-----:R-:W-:Y:S02]  /*21d0*/  HADD2.F32 R34, -RZ, R39.reuse.H0_H0 ;  /* 0x20000027ff227230 */ /* 0x101fe40000004100 */
[----:B------:R-:W-:-:S03]  /*21e0*/  HADD2.F32 R32, -RZ, R39.H1_H1 ;  /* 0x30000027ff207230 */ /* 0x000fc60000004100 */
[----:B------:R-:W-:-:S04]  /*21f0*/  FFMA R157, R34, R34, R157 ;  /* 0x00000022229d7223 */ /* 0x000fc8000000009d */
[----:B------:R-:W-:-:S05]  /*2200*/  FFMA R157, R32, R32, R157 ;  /* 0x00000020209d7223 */ /* 0x000fca000000009d */
[----:B------:R-:W0:Y:S02]  /*2210*/  SHFL.BFLY PT, R36, R157, 0x8, 0x1f ;  /* 0x0d001f009d247f89 */ /* 0x000e2400000e0000 */
[----:B0-----:R-:W-:-:S05]  /*2220*/  FADD R36, R157, R36 ;  /* 0x000000249d247221 */ /* 0x001fca0000000000 */
[----:B------:R-:W0:Y:S02]  /*2230*/  SHFL.BFLY PT, R33, R36, 0x4, 0x1f ;  /* 0x0c801f0024217f89 */ /* 0x000e2400000e0000 */
[----:B0-----:R-:W-:-:S05]  /*2240*/  FADD R33, R36, R33 ;  /* 0x0000002124217221 */ /* 0x001fca0000000000 */
[----:B------:R-:W0:Y:S02]  /*2250*/  SHFL.BFLY PT, R186, R33, 0x2, 0x1f ;  /* 0x0c401f0021ba7f89 */ /* 0x000e2400000e0000 */
[----:B0-----:R-:W-:-:S05]  /*2260*/  FADD R186, R33, R186 ;  /* 0x000000ba21ba7221 */ /* 0x001fca0000000000 */
[----:B------:R-:W0:Y:S02]  /*2270*/  SHFL.BFLY PT, R35, R186, 0x1, 0x1f ;  /* 0x0c201f00ba237f89 */ /* 0x000e2400000e0000 */
[----:B0-----:R-:W-:-:S04]  /*2280*/  FADD R35, R186, R35 ;  /* 0x00000023ba237221 */ /* 0x001fc80000000000 */
[----:B------:R-:W-:-:S04]  /*2290*/  FADD R35, R35, c[0x0][0x178] ;  /* 0x00005e0023237621 */ /* 0x000fc80000000000 */
[----:B------:R-:W0:Y:S02]  /*22a0*/  MUFU.SQRT R39, R35 ;  /* 0x0000002300277308 */ /* 0x000e240000002000 */
[C---:B0-----:R-:W-:Y:S02]  /*22b0*/  FSETP.GT.AND P6, PT, R39.reuse, 8.50705917302346158658e+37, PT ;  /* 0x7e8000002700780b */ /* 0x041fe40003fc4000 */
[----:B------:R-:W-:-:S11]  /*22c0*/  FSETP.GEU.AND P0, PT, R39, 1.175494350822287508e-38, PT ;  /* 0x008000002700780b */ /* 0x000fd60003f0e000 */
[----:B------:R-:W-:-:S04]  /*22d0*/  @P6 FMUL R39, R39, 0.25 ;  /* 0x3e80000027276820 */ /* 0x000fc80000400000 */
[----:B------:R-:W-:-:S04]  /*22e0*/  @!P0 FMUL R39, R39, 16777216 ;  /* 0x4b80000027278820 */ /* 0x000fc80000400000 */
[----:B------:R-:W0:Y:S01]  /*22f0*/  MUFU.RCP R157, R39 ;  /* 0x00000027009d7308 */ /* 0x000e220000001000 */
[----:B------:R-:W-:-:S05]  /*2300*/  FSEL R230, R12, 1, P6 ;  /* 0x3f8000000ce67808 */ /* 0x000fca0003000000 */
[----:B------:R-:W-:-:S04]  /*2310*/  @!P0 FMUL R230, R230, 16777216 ;  /* 0x4b800000e6e68820 */ /* 0x000fc80000400000 */
[----:B0-----:R-:W-:-:S04]  /*2320*/  FMUL R157, R157, R230 ;  /* 0x000000e69d9d7220 */ /* 0x001fc80000400000 */
[-C--:B------:R-:W-:Y:S01]  /*2330*/  FMUL R188, R188, R157.reuse ;  /* 0x0000009dbcbc7220 */ /* 0x080fe20000400000 */
[-C--:B------:R-:W-:Y:S01]  /*2340*/  FMUL R33, R190, R157.reuse ;  /* 0x0000009dbe217220 */ /* 0x080fe20000400000 */
[-C--:B------:R-:W-:Y:S01]  /*2350*/  FMUL R226, R226, R157.reuse ;  /* 0x0000009de2e27220 */ /* 0x080fe20000400000 */
[-C--:B------:R-:W-:Y:S01]  /*2360*/  FMUL R35, R192, R157.reuse ;  /* 0x0000009dc0237220 */ /* 0x080fe20000400000 */
[-C--:B------:R-:W-:Y:S01]  /*2370*/  FMUL R187, R38, R157.reuse ;  /* 0x0000009d26bb7220 */ /* 0x080fe20000400000 */
[-C--:B------:R-:W-:Y:S01]  /*2380*/  FMUL R38, R34, R157.reuse ;  /* 0x0000009d22267220 */ /* 0x080fe20000400000 */
[-C--:B------:R-:W-:Y:S01]  /*2390*/  FMUL R189, R32, R157.reuse ;  /* 0x0000009d20bd7220 */ /* 0x080fe20000400000 */
[----:B------:R-:W-:Y:S01]  /*23a0*/  F2FP.PACK_AB R32, R33, R188 ;  /* 0x000000bc2120723e */ /* 0x000fe200000000ff */
[----:B------:R-:W-:Y:S01]  /*23b0*/  FMUL R228, R228, R157 ;  /* 0x0000009de4e47220 */ /* 0x000fe20000400000 */
[----:B------:R-:W-:Y:S02]  /*23c0*/  F2FP.PACK_AB R33, R35, R226 ;  /* 0x000000e22321723e */ /* 0x000fe400000000ff */
[----:B------:R-:W-:Y:S01]  /*23d0*/  F2FP.PACK_AB R35, R189, R38 ;  /* 0x00000026bd23723e */ /* 0x000fe200000000ff */
[--C-:B------:R-:W-:Y:S01]  /*23e0*/  HADD2.F32 R189, -RZ, R40.reuse.H1_H1 ;  /* 0x30000028ffbd7230 */ /* 0x100fe20000004100 */
[----:B------:R-:W-:Y:S01]  /*23f0*/  F2FP.PACK_AB R34, R187, R228 ;  /* 0x000000e4bb22723e */ /* 0x000fe200000000ff */
[----:B------:R-:W-:Y:S01]  /*2400*/  HADD2.F32 R187, -RZ, R40.H0_H0 ;  /* 0x20000028ffbb7230 */ /* 0x000fe20000004100 */
[----:B------:R-:W-:-:S02]  /*2410*/  IADD3 R36, P6, R224, c[0x0][0x168], RZ ;  /* 0x00005a00e0247a10 */ /* 0x000fc40007fde0ff */
[----:B------:R-:W-:Y:S01]  /*2420*/  FMUL R38, R189, R189 ;  /* 0x000000bdbd267220 */ /* 0x000fe20000400000 */
[--C-:B------:R-:W-:Y:S01]  /*2430*/  HADD2.F32 R191, -RZ, R41.reuse.H0_H0 ;  /* 0x20000029ffbf7230 */ /* 0x100fe20000004100 */
[----:B------:R-:W-:Y:S02]  /*2440*/  IADD3.X R37, R222, c[0x0][0x16c], RZ, P6, !PT ;  /* 0x00005b00de257a10 */ /* 0x000fe400037fe4ff */
[----:B------:R-:W-:Y:S01]  /*2450*/  FFMA R38, R187, R187, R38 ;  /* 0x000000bbbb267223 */ /* 0x000fe20000000026 */
[----:B------:R-:W-:Y:S01]  /*2460*/  ISETP.NE.AND P6, PT, R223, RZ, PT ;  /* 0x000000ffdf00720c */ /* 0x000fe20003fc5270 */
[----:B------:R-:W-:Y:S02]  /*2470*/  HADD2.F32 R41, -RZ, R41.H1_H1 ;  /* 0x30000029ff297230 */ /* 0x000fe40000004100 */
[----:B------:R-:W-:Y:S01]  /*2480*/  FFMA R38, R191, R191, R38 ;  /* 0x000000bfbf267223 */ /* 0x000fe20000000026 */
[----:B------:R-:W-:-:S03]  /*2490*/  HADD2.F32 R223, -RZ, R42.H0_H0 ;  /* 0x2000002affdf7230 */ /* 0x000fc60000004100 */
[----:B------:R-:W-:Y:S01]  /*24a0*/  FFMA R38, R41, R41, R38 ;  /* 0x0000002929267223 */ /* 0x000fe20000000026 */
[----:B------:R-:W-:-:S03]  /*24b0*/  HADD2.F32 R193, -RZ, R42.H1_H1 ;  /* 0x3000002affc17230 */ /* 0x000fc60000004100 */
        /* <DEDUP_REMOVED lines=29> */
[-C--:B------:R-:W-:Y:S02]  /*2690*/  FMUL R35, R33, R40.reuse ;  /* 0x0000002821237220 */ /* 0x080fe40000400000 */
[----:B------:R-:W-:Y:S02]  /*26a0*/  F2FP.PACK_AB R33, R34, R191 ;  /* 0x000000bf2221723e */ /* 0x000fe400000000ff */
[----:B------:R-:W-:Y:S01]  /*26b0*/  F2FP.PACK_AB R34, R42, R223 ;  /* 0x000000df2a22723e */ /* 0x000fe200000000ff */
[--C-:B----4-:R-:W-:Y:S01]  /*26c0*/  HADD2.F32 R42, -RZ, R44.reuse.H1_H1 ;  /* 0x3000002cff2a7230 */ /* 0x110fe20000004100 */
[----:B------:R-:W-:Y:S01]  /*26d0*/  FMUL R186, R43, R40 ;  /* 0x000000282bba7220 */ /* 0x000fe20000400000 */
[----:B------:R-:W-:-:S03]  /*26e0*/  HADD2.F32 R44, -RZ, R44.H0_H0 ;  /* 0x2000002cff2c7230 */ /* 0x000fc60000004100 */
[----:B------:R-:W-:Y:S01]  /*26f0*/  FMUL R41, R42, R42 ;  /* 0x0000002a2a297220 */ /* 0x000fe20000400000 */
[----:B------:R-:W-:Y:S01]  /*2700*/  F2FP.PACK_AB R35, R186, R35 ;  /* 0x00000023ba23723e */ /* 0x000fe200000000ff */
[--C-:B------:R-:W-:Y:S02]  /*2710*/  HADD2.F32 R186, -RZ, R45.reuse.H0_H0 ;  /* 0x2000002dffba7230 */ /* 0x100fe40000004100 */
        /* <DEDUP_REMOVED lines=41> */
[----:B------:R-:W-:Y:S01]  /*29b0*/  FMUL R47, R32, R41 ;  /* 0x00000029202f7220 */ /* 0x000fe20000400000 */
[----:B------:R-:W-:Y:S01]  /*29c0*/  F2FP.PACK_AB R34, R45, R188 ;  /* 0x000000bc2d22723e */ /* 0x000fe200000000ff */
[--C-:B------:R-:W-:Y:S01]  /*29d0*/  HADD2.F32 R45, -RZ, R48.reuse.H1_H1 ;  /* 0x30000030ff2d7230 */ /* 0x100fe20000004100 */
[----:B------:R-:W-:Y:S01]  /*29e0*/  F2FP.PACK_AB R32, R33, R44 ;  /* 0x0000002c2120723e */ /* 0x000fe200000000ff */
[----:B------:R-:W-:Y:S01]  /*29f0*/  HADD2.F32 R43, -RZ, R48.H0_H0 ;  /* 0x20000030ff2b7230 */ /* 0x000fe20000004100 */
[----:B------:R-:W-:-:S02]  /*2a00*/  F2FP.PACK_AB R33, R35, R186 ;  /* 0x000000ba2321723e */ /* 0x000fc400000000ff */
[----:B------:R-:W-:Y:S01]  /*2a10*/  F2FP.PACK_AB R35, R47, R42 ;  /* 0x0000002a2f23723e */ /* 0x000fe200000000ff */
[----:B------:R-:W-:Y:S01]  /*2a20*/  FMUL R42, R45, R45 ;  /* 0x0000002d2d2a7220 */ /* 0x000fe20000400000 */
[----:B------:R-:W-:Y:S01]  /*2a30*/  IADD3 R38, P6, R221, c[0x0][0x168], RZ ;  /* 0x00005a00dd267a10 */ /* 0x000fe20007fde0ff */
[--C-:B------:R-:W-:Y:S02]  /*2a40*/  HADD2.F32 R47, -RZ, R49.reuse.H0_H0 ;  /* 0x20000031ff2f7230 */ /* 0x100fe40000004100 */
[----:B------:R-:W-:Y:S01]  /*2a50*/  FFMA R42, R43, R43, R42 ;  /* 0x0000002b2b2a7223 */ /* 0x000fe2000000002a */
[----:B------:R-:W-:Y:S02]  /*2a60*/  IADD3.X R39, R219, c[0x0][0x16c], RZ, P6, !PT ;  /* 0x00005b00db277a10 */ /* 0x000fe400037fe4ff */
[----:B------:R-:W-:Y:S01]  /*2a70*/  ISETP.NE.AND P6, PT, R220, RZ, PT ;  /* 0x000000ffdc00720c */ /* 0x000fe20003fc5270 */
[----:B------:R-:W-:Y:S01]  /*2a80*/  HADD2.F32 R49, -RZ, R49.H1_H1 ;  /* 0x30000031ff317230 */ /* 0x000fe20000004100 */
[----:B------:R-:W-:Y:S01]  /*2a90*/  FFMA R42, R47, R47, R42 ;  /* 0x0000002f2f2a7223 */ /* 0x000fe2000000002a */
[----:B------:R-:W-:-:S03]  /*2aa0*/  HADD2.F32 R187, -RZ, R50.H0_H0 ;  /* 0x20000032ffbb7230 */ /* 0x000fc60000004100 */
[----:B------:R-:W-:Y:S01]  /*2ab0*/  FFMA R42, R49, R49, R42 ;  /* 0x00000031312a7223 */ /* 0x000fe2000000002a */
[----:B------:R-:W-:-:S03]  /*2ac0*/  HADD2.F32 R159, -RZ, R50.H1_H1 ;  /* 0x30000032ff9f7230 */ /* 0x000fc60000004100 */
[----:B------:R-:W-:-:S03]  /*2ad0*/  FFMA R42, R187, R187, R42 ;  /* 0x000000bbbb2a7223 */ /* 0x000fc6000000002a */
[----:B------:R0:W-:Y:S01]  /*2ae0*/  @!P6 STG.E.128 [R38.64], R32 ;  /* 0x000000202600e986 */ /* 0x0001e2000c101d04 */
        /* <DEDUP_REMOVED lines=11> */
[----:B------:R-:W0:Y:S01]  /*2ba0*/  SHFL.BFLY PT, R34, R39, 0x1, 0x1f ;  /* 0x0c201f0027227f89 */ /* 0x000e2200000e0000 */
[----:B------:R-:W-:Y:S01]  /*2bb0*/  IADD3 R36, P1, R217, c[0x0][0x168], RZ ;  /* 0x00005a00d9247a10 */ /* 0x000fe20007f3e0ff */
[----:B0-----:R-:W-:-:S04]  /*2bc0*/  FADD R34, R39, R34 ;  /* 0x0000002227227221 */ /* 0x001fc80000000000 */
[----:B------:R-:W-:-:S04]  /*2bd0*/  FADD R34, R34, c[0x0][0x178] ;  /* 0x00005e0022227621 */ /* 0x000fc80000000000 */
[----:B------:R-:W0:Y:S01]  /*2be0*/  MUFU.SQRT R44, R34 ;  /* 0x00000022002c7308 */ /* 0x000e220000002000 */
[----:B------:R-:W-:Y:S02]  /*2bf0*/  IADD3.X R37, R218, c[0x0][0x16c], RZ, P1, !PT ;  /* 0x00005b00da257a10 */ /* 0x000fe40000ffe4ff */
        /* <DEDUP_REMOVED lines=15> */
[--C-:B-----5:R-:W-:Y:S01]  /*2cf0*/  HADD2.F32 R42, -RZ, R52.reuse.H1_H1 ;  /* 0x30000034ff2a7230 */ /* 0x120fe20000004100 */
[----:B------:R-:W-:Y:S01]  /*2d00*/  FMUL R46, R51, R38 ;  /* 0x00000026332e7220 */ /* 0x000fe20000400000 */
[----:B------:R-:W-:-:S03]  /*2d10*/  HADD2.F32 R52, -RZ, R52.H0_H0 ;  /* 0x20000034ff347230 */ /* 0x000fc60000004100 */
[----:B------:R-:W-:Y:S01]  /*2d20*/  FMUL R39, R42, R42 ;  /* 0x0000002a2a277220 */ /* 0x000fe20000400000 */
[----:B------:R-:W-:Y:S01]  /*2d30*/  F2FP.PACK_AB R35, R46, R35 ;  /* 0x000000232e23723e */ /* 0x000fe200000000ff */
[--C-:B------:R-:W-:Y:S01]  /*2d40*/  HADD2.F32 R46, -RZ, R53.reuse.H0_H0 ;  /* 0x20000035ff2e7230 */ /* 0x100fe20000004100 */
[----:B------:R-:W-:Y:S01]  /*2d50*/  ISETP.NE.AND P6, PT, R216, RZ, PT ;  /* 0x000000ffd800720c */ /* 0x000fe20003fc5270 */
        /* <DEDUP_REMOVED lines=51> */
[--C-:B------:R-:W-:Y:S01]  /*3090*/  HADD2.F32 R47, -RZ, R57.reuse.H0_H0 ;  /* 0x20000039ff2f7230 */ /* 0x100fe20000004100 */
[----:B------:R-:W-:Y:S02]  /*30a0*/  ISETP.NE.AND P6, PT, R213, RZ, PT ;  /* 0x000000ffd500720c */ /* 0x000fe40003fc5270 */
[----:B------:R-:W-:Y:S01]  /*30b0*/  FFMA R42, R43, R43, R42 ;  /* 0x0000002b2b2a7223 */ /* 0x000fe2000000002a */
[----:B------:R-:W-:-:S03]  /*30c0*/  HADD2.F32 R57, -RZ, R57.H1_H1 ;  /* 0x30000039ff397230 */ /* 0x000fc60000004100 */
[----:B------:R-:W-:Y:S01]  /*30d0*/  FFMA R42, R47, R47, R42 ;  /* 0x0000002f2f2a7223 */ /* 0x000fe2000000002a */
[----:B------:R-:W-:-:S03]  /*30e0*/  HADD2.F32 R51, -RZ, R58.H0_H0 ;  /* 0x2000003aff337230 */ /* 0x000fc60000004100 */
[----:B------:R-:W-:Y:S01]  /*30f0*/  FFMA R42, R57, R57, R42 ;  /* 0x00000039392a7223 */ /* 0x000fe2000000002a */
[----:B------:R-:W-:-:S03]  /*3100*/  HADD2.F32 R49, -RZ, R58.H1_H1 ;  /* 0x3000003aff317230 */ /* 0x000fc60000004100 */
[----:B------:R-:W-:Y:S01]  /*3110*/  FFMA R42, R51, R51, R42 ;  /* 0x00000033332a7223 */ /* 0x000fe2000000002a */
[----:B------:R0:W-:Y:S03]  /*3120*/  @!P6 STG.E.128 [R214.64], R32 ;  /* 0x00000020d600e986 */ /* 0x0001e6000c101d04 */
        /* <DEDUP_REMOVED lines=21> */
[----:B------:R0:W1:Y:S01]  /*3280*/  MUFU.RCP R42, R44 ;  /* 0x0000002c002a7308 */ /* 0x0000620000001000 */
[----:B------:R-:W-:-:S05]  /*3290*/  FSEL R35, R12, 1, P1 ;  /* 0x3f8000000c237808 */ /* 0x000fca0000800000 */
[----:B------:R-:W-:Y:S01]  /*32a0*/  @!P0 FMUL R35, R35, 16777216 ;  /* 0x4b80000023238820 */ /* 0x000fe20000400000 */
[----:B0-----:R-:W-:-:S03]  /*32b0*/  HADD2.F32 R44, -RZ, R60.H1_H1 ;  /* 0x3000003cff2c7230 */ /* 0x001fc60000004100 */
[----:B-1----:R-:W-:Y:S01]  /*32c0*/  FMUL R42, R42, R35 ;  /* 0x000000232a2a7220 */ /* 0x002fe20000400000 */
[----:B------:R-:W-:-:S03]  /*32d0*/  HADD2.F32 R60, -RZ, R60.H0_H0 ;  /* 0x2000003cff3c7230 */ /* 0x000fc60000004100 */
[-C--:B------:R-:W-:Y:S01]  /*32e0*/  FMUL R35, R33, R42.reuse ;  /* 0x0000002a21237220 */ /* 0x080fe20000400000 */
[-C--:B------:R-:W-:Y:S01]  /*32f0*/  FMUL R48, R59, R42.reuse ;  /* 0x0000002a3b307220 */ /* 0x080fe20000400000 */
[-C--:B------:R-:W-:Y:S01]  /*3300*/  FMUL R32, R43, R42.reuse ;  /* 0x0000002a2b207220 */ /* 0x080fe20000400000 */
[-C--:B------:R-:W-:Y:S01]  /*3310*/  FMUL R47, R47, R42.reuse ;  /* 0x0000002a2f2f7220 */ /* 0x080fe20000400000 */
[----:B------:R-:W-:Y:S01]  /*3320*/  FMUL R34, R57, R42 ;  /* 0x0000002a39227220 */ /* 0x000fe20000400000 */
[----:B------:R-:W-:Y:S01]  /*3330*/  FMUL R43, R44, R44 ;  /* 0x0000002c2c2b7220 */ /* 0x000fe20000400000 */
[-C--:B------:R-:W-:Y:S01]  /*3340*/  FMUL R51, R51, R42.reuse ;  /* 0x0000002a33337220 */ /* 0x080fe20000400000 */
[----:B------:R-:W-:Y:S01]  /*3350*/  FMUL R46, R49, R42 ;  /* 0x0000002a312e7220 */ /* 0x000fe20000400000 */
[----:B------:R-:W-:Y:S01]  /*3360*/  F2FP.PACK_AB R35, R48, R35 ;  /* 0x000000233023723e */ /* 0x000fe200000000ff */
[----:B------:R-:W-:Y:S01]  /*3370*/  HADD2.F32 R48, -RZ, R61.H0_H0 ;  /* 0x2000003dff307230 */ /* 0x000fe20000004100 */
[----:B------:R-:W-:Y:S01]  /*3380*/  FFMA R43, R60, R60, R43 ;  /* 0x0000003c3c2b7223 */ /* 0x000fe2000000002b */
[----:B------:R-:W-:-:S02]  /*3390*/  ISETP.NE.AND P6, PT, R210, RZ, PT ;  /* 0x000000ffd200720c */ /* 0x000fc40003fc5270 */
[----:B------:R-:W-:Y:S02]  /*33a0*/  F2FP.PACK_AB R33, R34, R47 ;  /* 0x0000002f2221723e */ /* 0x000fe400000000ff */
[----:B------:R-:W-:Y:S01]  /*33b0*/  F2FP.PACK_AB R34, R46, R51 ;  /* 0x000000332e22723e */ /* 0x000fe200000000ff */
[----:B------:R-:W-:Y:S01]  /*33c0*/  HADD2.F32 R46, -RZ, R61.H1_H1 ;  /* 0x3000003dff2e7230 */ /* 0x000fe20000004100 */
        /* <DEDUP_REMOVED lines=85> */
[----:B------:R-:W-:-:S04]  /*3920*/  FMUL R35, R33, R44 ;  /* 0x0000002c21237220 */ /* 0x000fc80000400000 */
[----:B------:R-:W-:Y:S01]  /*3930*/  F2FP.PACK_AB R33, R34, R49 ;  /* 0x000000312221723e */ /* 0x000fe200000000ff */
[--C-:B------:R-:W-:Y:S01]  /*3940*/  HADD2.F32 R49, -RZ, R68.reuse.H1_H1 ;  /* 0x30000044ff317230 */ /* 0x100fe20000004100 */
[-C--:B------:R-:W-:Y:S01]  /*3950*/  FMUL R32, R45, R44.reuse ;  /* 0x0000002c2d207220 */ /* 0x080fe20000400000 */
[----:B------:R-:W-:Y:S01]  /*3960*/  HADD2.F32 R45, -RZ, R68.H0_H0 ;  /* 0x20000044ff2d7230 */ /* 0x000fe20000004100 */
[-C--:B------:R-:W-:Y:S02]  /*3970*/  FMUL R48, R51, R44.reuse ;  /* 0x0000002c33307220 */ /* 0x080fe40000400000 */
[----:B------:R-:W-:Y:S01]  /*3980*/  FMUL R46, R49, R49 ;  /* 0x00000031312e7220 */ /* 0x000fe20000400000 */
[--C-:B------:R-:W-:Y:S01]  /*3990*/  HADD2.F32 R51, -RZ, R69.reuse.H0_H0 ;  /* 0x20000045ff337230 */ /* 0x100fe20000004100 */
[----:B------:R-:W-:Y:S02]  /*39a0*/  ISETP.NE.AND P6, PT, R204, RZ, PT ;  /* 0x000000ffcc00720c */ /* 0x000fe40003fc5270 */
[----:B------:R-:W-:Y:S01]  /*39b0*/  FFMA R46, R45, R45, R46 ;  /* 0x0000002d2d2e7223 */ /* 0x000fe2000000002e */
[----:B------:R-:W-:Y:S01]  /*39c0*/  HADD2.F32 R69, -RZ, R69.H1_H1 ;  /* 0x30000045ff457230 */ /* 0x000fe20000004100 */
[-C--:B------:R-:W-:Y:S01]  /*39d0*/  FMUL R47, R47, R44.reuse ;  /* 0x0000002c2f2f7220 */ /* 0x080fe20000400000 */
[-C--:B------:R-:W-:Y:S01]  /*39e0*/  FMUL R53, R53, R44.reuse ;  /* 0x0000002c35357220 */ /* 0x080fe20000400000 */
[----:B------:R-:W-:Y:S01]  /*39f0*/  FMUL R50, R67, R44 ;  /* 0x0000002c43327220 */ /* 0x000fe20000400000 */
[----:B------:R-:W-:Y:S01]  /*3a00*/  FFMA R46, R51, R51, R46 ;  /* 0x00000033332e7223 */ /* 0x000fe2000000002e */
[----:B------:R-:W-:Y:S01]  /*3a10*/  HADD2.F32 R55, -RZ, R70.H0_H0 ;  /* 0x20000046ff377230 */ /* 0x000fe20000004100 */
[----:B------:R-:W-:-:S02]  /*3a20*/  F2FP.PACK_AB R32, R47, R32 ;  /* 0x000000202f20723e */ /* 0x000fc400000000ff */
[----:B------:R-:W-:Y:S01]  /*3a30*/  FFMA R46, R69, R69, R46 ;  /* 0x00000045452e7223 */ /* 0x000fe2000000002e */
[----:B------:R-:W-:Y:S02]  /*3a40*/  F2FP.PACK_AB R34, R48, R53 ;  /* 0x000000353022723e */ /* 0x000fe400000000ff */
[----:B------:R-:W-:Y:S01]  /*3a50*/  F2FP.PACK_AB R35, R50, R35 ;  /* 0x000000233223723e */ /* 0x000fe200000000ff */
[----:B------:R-:W-:Y:S01]  /*3a60*/  HADD2.F32 R53, -RZ, R70.H1_H1 ;  /* 0x30000046ff357230 */ /* 0x000fe20000004100 */
        /* <DEDUP_REMOVED lines=34> */
[--C-:B------:R-:W-:Y:S02]  /*3c90*/  HADD2.F32 R50, -RZ, R72.reuse.H1_H1 ;  /* 0x30000048ff327230 */ /* 0x100fe40000004100 */
[----:B------:R-:W-:Y:S01]  /*3ca0*/  HADD2.F32 R72, -RZ, R72.H0_H0 ;  /* 0x20000048ff487230 */ /* 0x000fe20000004100 */
[----:B------:R-:W-:-:S02]  /*3cb0*/  FMUL R52, R71, R36 ;  /* 0x0000002447347220 */ /* 0x000fc40000400000 */
[----:B------:R-:W-:Y:S01]  /*3cc0*/  FMUL R37, R50, R50 ;  /* 0x0000003232257220 */ /* 0x000fe20000400000 */
[--C-:B------:R-:W-:Y:S01]  /*3cd0*/  HADD2.F32 R54, -RZ, R73.reuse.H0_H0 ;  /* 0x20000049ff367230 */ /* 0x100fe20000004100 */
[----:B------:R-:W-:Y:S02]  /*3ce0*/  ISETP.NE.AND P6, PT, R201, RZ, PT ;  /* 0x000000ffc900720c */ /* 0x000fe40003fc5270 */
[----:B------:R-:W-:Y:S01]  /*3cf0*/  FFMA R37, R72, R72, R37 ;  /* 0x0000004848257223 */ /* 0x000fe20000000025 */
[----:B------:R-:W-:Y:S01]  /*3d00*/  F2FP.PACK_AB R35, R52, R35 ;  /* 0x000000233423723e */ /* 0x000fe200000000ff */
        /* <DEDUP_REMOVED lines=42> */
[----:B------:R-:W-:Y:S02]  /*3fb0*/  F2FP.PACK_AB R33, R35, R54 ;  /* 0x000000362321723e */ /* 0x000fe400000000ff */
[----:B------:R-:W-:Y:S01]  /*3fc0*/  F2FP.PACK_AB R35, R53, R50 ;  /* 0x000000323523723e */ /* 0x000fe200000000ff */
[----:B------:R-:W-:-:S02]  /*3fd0*/  HADD2.F32 R50, -RZ, R76.H1_H1 ;  /* 0x3000004cff327230 */ /* 0x000fc40000004100 */
[----:B------:R-:W-:-:S03]  /*3fe0*/  HADD2.F32 R76, -RZ, R76.H0_H0 ;  /* 0x2000004cff4c7230 */ /* 0x000fc60000004100 */
[----:B------:R-:W-:Y:S01]  /*3ff0*/  FMUL R45, R50, R50 ;  /* 0x00000032322d7220 */ /* 0x000fe20000400000 */
[--C-:B------:R-:W-:Y:S01]  /*4000*/  HADD2.F32 R54, -RZ, R77.reuse.H0_H0 ;  /* 0x2000004dff367230 */ /* 0x100fe20000004100 */
[----:B------:R-:W-:Y:S01]  /*4010*/  ISETP.NE.AND P6, PT, R198, RZ, PT ;  /* 0x000000ffc600720c */ /* 0x000fe20003fc5270 */
[-C--:B------:R-:W-:Y:S01]  /*4020*/  FMUL R56, R56, R37.reuse ;  /* 0x0000002538387220 */ /* 0x080fe20000400000 */
[----:B------:R-:W-:Y:S01]  /*4030*/  FFMA R45, R76, R76, R45 ;  /* 0x0000004c4c2d7223 */ /* 0x000fe2000000002d */
[----:B------:R-:W-:Y:S01]  /*4040*/  FMUL R51, R74, R37 ;  /* 0x000000254a337220 */ /* 0x000fe20000400000 */
[----:B------:R-:W-:Y:S02]  /*4050*/  HADD2.F32 R52, -RZ, R77.H1_H1 ;  /* 0x3000004dff347230 */ /* 0x000fe40000004100 */
[----:B------:R-:W-:Y:S02]  /*4060*/  FFMA R45, R54, R54, R45 ;  /* 0x00000036362d7223 */ /* 0x000fe4000000002d */
[----:B------:R-:W-:Y:S01]  /*4070*/  F2FP.PACK_AB R34, R51, R56 ;  /* 0x000000383322723e */ /* 0x000fe200000000ff */
[--C-:B------:R-:W-:Y:S01]  /*4080*/  HADD2.F32 R56, -RZ, R78.reuse.H0_H0 ;  /* 0x2000004eff387230 */ /* 0x100fe20000004100 */
        /* <DEDUP_REMOVED lines=86> */
[--C-:B------:R-:W-:Y:S01]  /*45f0*/  HADD2.F32 R50, -RZ, R84.reuse.H1_H1 ;  /* 0x30000054ff327230 */ /* 0x100fe20000004100 */
[-C--:B------:R-:W-:Y:S01]  /*4600*/  FMUL R54, R83, R46.reuse ;  /* 0x0000002e53367220 */ /* 0x080fe20000400000 */
[----:B------:R-:W-:Y:S01]  /*4610*/  FMUL R32, R47, R46 ;  /* 0x0000002e2f207220 */ /* 0x000fe20000400000 */
[----:B------:R-:W-:-:S02]  /*4620*/  HADD2.F32 R84, -RZ, R84.H0_H0 ;  /* 0x20000054ff547230 */ /* 0x000fc40000004100 */
[----:B------:R-:W-:Y:S01]  /*4630*/  FMUL R47, R50, R50 ;  /* 0x00000032322f7220 */ /* 0x000fe20000400000 */
[----:B------:R-:W-:Y:S01]  /*4640*/  F2FP.PACK_AB R35, R54, R35 ;  /* 0x000000233623723e */ /* 0x000fe200000000ff */
[--C-:B------:R-:W-:Y:S01]  /*4650*/  HADD2.F32 R54, -RZ, R85.reuse.H0_H0 ;  /* 0x20000055ff367230 */ /* 0x100fe20000004100 */
[----:B------:R-:W-:Y:S01]  /*4660*/  ISETP.NE.AND P6, PT, R184, RZ, PT ;  /* 0x000000ffb800720c */ /* 0x000fe20003fc5270 */
[----:B------:R-:W-:Y:S01]  /*4670*/  FFMA R47, R84, R84, R47 ;  /* 0x00000054542f7223 */ /* 0x000fe2000000002f */
[----:B------:R-:W-:Y:S01]  /*4680*/  HADD2.F32 R52, -RZ, R85.H1_H1 ;  /* 0x30000055ff347230 */ /* 0x000fe20000004100 */
[----:B------:R-:W-:Y:S02]  /*4690*/  FMUL R51, R51, R46 ;  /* 0x0000002e33337220 */ /* 0x000fe40000400000 */
[----:B------:R-:W-:Y:S01]  /*46a0*/  FFMA R47, R54, R54, R47 ;  /* 0x00000036362f7223 */ /* 0x000fe2000000002f */
[--C-:B------:R-:W-:Y:S02]  /*46b0*/  HADD2.F32 R56, -RZ, R86.reuse.H0_H0 ;  /* 0x20000056ff387230 */ /* 0x100fe40000004100 */
[----:B------:R-:W-:Y:S01]  /*46c0*/  F2FP.PACK_AB R32, R51, R32 ;  /* 0x000000203320723e */ /* 0x000fe200000000ff */
        /* <DEDUP_REMOVED lines=35> */
[----:B------:R-:W-:Y:S01]  /*4900*/  F2FP.PACK_AB R32, R33, R84 ;  /* 0x000000542120723e */ /* 0x000fe200000000ff */
[-C--:B------:R-:W-:Y:S01]  /*4910*/  FMUL R56, R56, R47.reuse ;  /* 0x0000002f38387220 */ /* 0x080fe20000400000 */
[----:B------:R-:W-:Y:S01]  /*4920*/  FMUL R53, R86, R47 ;  /* 0x0000002f56357220 */ /* 0x000fe20000400000 */
[----:B------:R-:W-:Y:S02]  /*4930*/  F2FP.PACK_AB R33, R35, R54 ;  /* 0x000000362321723e */ /* 0x000fe400000000ff */
[----:B------:R-:W-:Y:S01]  /*4940*/  F2FP.PACK_AB R35, R55, R50 ;  /* 0x000000323723723e */ /* 0x000fe200000000ff */
[--C-:B------:R-:W-:Y:S01]  /*4950*/  HADD2.F32 R55, -RZ, R88.reuse.H1_H1 ;  /* 0x30000058ff377230 */ /* 0x100fe20000004100 */
[----:B------:R-:W-:Y:S01]  /*4960*/  F2FP.PACK_AB R34, R53, R56 ;  /* 0x000000383522723e */ /* 0x000fe200000000ff */
[----:B------:R-:W-:-:S03]  /*4970*/  HADD2.F32 R53, -RZ, R88.H0_H0 ;  /* 0x20000058ff357230 */ /* 0x000fc60000004100 */
        /* <DEDUP_REMOVED lines=144> */
[----:B------:R-:W-:Y:S01]  /*5280*/  IADD3 R160, P1, R160, c[0x0][0x168], RZ ;  /* 0x00005a00a0a07a10 */ /* 0x000fe20007f3e0ff */
[----:B------:R-:W-:Y:S01]  /*5290*/  FMUL R58, R99, R50 ;  /* 0x00000032633a7220 */ /* 0x000fe20000400000 */
[----:B------:R-:W-:-:S02]  /*52a0*/  HADD2.F32 R100, -RZ, R100.H0_H0 ;  /* 0x20000064ff647230 */ /* 0x000fc40000004100 */
[----:B------:R-:W-:Y:S01]  /*52b0*/  IADD3.X R161, R31, c[0x0][0x16c], RZ, P1, !PT ;  /* 0x00005b001fa17a10 */ /* 0x000fe20000ffe4ff */
        /* <DEDUP_REMOVED lines=36> */
[----:B------:R-:W-:Y:S01]  /*5500*/  @!P0 FMUL R64, R64, 16777216 ;  /* 0x4b80000040408820 */ /* 0x000fe20000400000 */
[----:B------:R-:W-:-:S03]  /*5510*/  IADD3 R52, P1, R30, c[0x0][0x168], RZ ;  /* 0x00005a001e347a10 */ /* 0x000fc60007f3e0ff */
[----:B0-----:R-:W-:Y:S01]  /*5520*/  FMUL R51, R51, R64 ;  /* 0x0000004033337220 */ /* 0x001fe20000400000 */
[----:B------:R-:W-:-:S03]  /*5530*/  IADD3.X R53, R29, c[0x0][0x16c], RZ, P1, !PT ;  /* 0x00005b001d357a10 */ /* 0x000fc60000ffe4ff */
        /* <DEDUP_REMOVED lines=11> */
[----:B------:R-:W-:Y:S01]  /*55f0*/  FMUL R30, R31, R31 ;  /* 0x0000001f1f1e7220 */ /* 0x000fe20000400000 */
[--C-:B------:R-:W-:Y:S01]  /*5600*/  HADD2.F32 R55, -RZ, R105.reuse.H0_H0 ;  /* 0x20000069ff377230 */ /* 0x100fe20000004100 */
[----:B------:R-:W-:Y:S02]  /*5610*/  ISETP.NE.AND P6, PT, R166, RZ, PT ;  /* 0x000000ffa600720c */ /* 0x000fe40003fc5270 */
        /* <DEDUP_REMOVED lines=34> */
[----:B0-----:R-:W-:-:S04]  /*5840*/  FMUL R32, R32, R63 ;  /* 0x0000003f20207220 */ /* 0x001fc80000400000 */
[-C--:B------:R-:W-:Y:S01]  /*5850*/  FMUL R28, R29, R32.reuse ;  /* 0x000000201d1c7220 */ /* 0x080fe20000400000 */
[-C--:B------:R-:W-:Y:S01]  /*5860*/  FMUL R29, R55, R32.reuse ;  /* 0x00000020371d7220 */ /* 0x080fe20000400000 */
[-C--:B------:R-:W-:Y:S01]  /*5870*/  FMUL R30, R105, R32.reuse ;  /* 0x00000020691e7220 */ /* 0x080fe20000400000 */
[-C--:B------:R-:W-:Y:S01]  /*5880*/  FMUL R59, R59, R32.reuse ;  /* 0x000000203b3b7220 */ /* 0x080fe20000400000 */
[----:B------:R-:W-:-:S03]  /*5890*/  FMUL R54, R57, R32 ;  /* 0x0000002039367220 */ /* 0x000fc60000400000 */
[----:B------:R-:W-:Y:S02]  /*58a0*/  F2FP.PACK_AB R29, R30, R29 ;  /* 0x0000001d1e1d723e */ /* 0x000fe400000000ff */
[----:B------:R-:W-:Y:S01]  /*58b0*/  F2FP.PACK_AB R30, R54, R59 ;  /* 0x0000003b361e723e */ /* 0x000fe200000000ff */
[--C-:B------:R-:W-:Y:S01]  /*58c0*/  HADD2.F32 R54, -RZ, R108.reuse.H1_H1 ;  /* 0x3000006cff367230 */ /* 0x100fe20000004100 */
[-C--:B------:R-:W-:Y:S01]  /*58d0*/  FMUL R31, R31, R32.reuse ;  /* 0x000000201f1f7220 */ /* 0x080fe20000400000 */
[-C--:B------:R-:W-:Y:S01]  /*58e0*/  FMUL R33, R33, R32.reuse ;  /* 0x0000002021217220 */ /* 0x080fe20000400000 */
[----:B------:R-:W-:Y:S01]  /*58f0*/  FMUL R58, R107, R32 ;  /* 0x000000206b3a7220 */ /* 0x000fe20000400000 */
[----:B------:R-:W-:Y:S01]  /*5900*/  IADD3.X R35, R27, c[0x0][0x16c], RZ, P1, !PT ;  /* 0x00005b001b237a10 */ /* 0x000fe20000ffe4ff */
[----:B------:R-:W-:Y:S01]  /*5910*/  HADD2.F32 R108, -RZ, R108.H0_H0 ;  /* 0x2000006cff6c7230 */ /* 0x000fe20000004100 */
[----:B------:R-:W-:Y:S01]  /*5920*/  FMUL R27, R54, R54 ;  /* 0x00000036361b7220 */ /* 0x000fe20000400000 */
[----:B------:R-:W-:-:S02]  /*5930*/  F2FP.PACK_AB R28, R31, R28 ;  /* 0x0000001c1f1c723e */ /* 0x000fc400000000ff */
[----:B------:R-:W-:Y:S01]  /*5940*/  F2FP.PACK_AB R31, R58, R33 ;  /* 0x000000213a1f723e */ /* 0x000fe200000000ff */
[--C-:B------:R-:W-:Y:S01]  /*5950*/  HADD2.F32 R58, -RZ, R109.reuse.H0_H0 ;  /* 0x2000006dff3a7230 */ /* 0x100fe20000004100 */
        /* <DEDUP_REMOVED lines=35> */
[----:B------:R-:W-:Y:S01]  /*5b90*/  IADD3.X R53, R25, c[0x0][0x16c], RZ, P1, !PT ;  /* 0x00005b0019357a10 */ /* 0x000fe20000ffe4ff */
[-C--:B------:R-:W-:Y:S01]  /*5ba0*/  FMUL R108, R108, R33.reuse ;  /* 0x000000216c6c7220 */ /* 0x080fe20000400000 */
[----:B------:R-:W-:Y:S02]  /*5bb0*/  FMUL R25, R54, R33 ;  /* 0x0000002136197220 */ /* 0x000fe40000400000 */
[----:B------:R-:W-:Y:S01]  /*5bc0*/  F2FP.PACK_AB R31, R26, R31 ;  /* 0x0000001f1a1f723e */ /* 0x000fe200000000ff */
[--C-:B------:R-:W-:Y:S01]  /*5bd0*/  HADD2.F32 R26, -RZ, R112.reuse.H1_H1 ;  /* 0x30000070ff1a7230 */ /* 0x100fe20000004100 */
[-C--:B------:R-:W-:Y:S01]  /*5be0*/  FMUL R29, R58, R33.reuse ;  /* 0x000000213a1d7220 */ /* 0x080fe20000400000 */
[----:B------:R-:W-:Y:S01]  /*5bf0*/  FMUL R56, R56, R33 ;  /* 0x0000002138387220 */ /* 0x000fe20000400000 */
[----:B------:R-:W-:Y:S01]  /*5c00*/  F2FP.PACK_AB R28, R25, R108 ;  /* 0x0000006c191c723e */ /* 0x000fe200000000ff */
[----:B------:R-:W-:Y:S01]  /*5c10*/  HADD2.F32 R112, -RZ, R112.H0_H0 ;  /* 0x20000070ff707230 */ /* 0x000fe20000004100 */
[----:B------:R-:W-:-:S02]  /*5c20*/  FMUL R25, R26, R26 ;  /* 0x0000001a1a197220 */ /* 0x000fc40000400000 */
[----:B------:R-:W-:Y:S01]  /*5c30*/  F2FP.PACK_AB R29, R56, R29 ;  /* 0x0000001d381d723e */ /* 0x000fe200000000ff */
[--C-:B------:R-:W-:Y:S01]  /*5c40*/  HADD2.F32 R56, -RZ, R113.reuse.H0_H0 ;  /* 0x20000071ff387230 */ /* 0x100fe20000004100 */
[----:B------:R-:W-:Y:S01]  /*5c50*/  FFMA R25, R112, R112, R25 ;  /* 0x0000007070197223 */ /* 0x000fe20000000019 */
[----:B------:R-:W-:Y:S01]  /*5c60*/  ISETP.NE.AND P6, PT, R168, RZ, PT ;  /* 0x000000ffa800720c */ /* 0x000fe20003fc5270 */
        /* <DEDUP_REMOVED lines=26> */
[----:B------:R-:W-:Y:S02]  /*5e10*/  FSETP.GEU.AND P0, PT, R35, 1.175494350822287508e-38, PT ;  /* 0x008000002300780b */ /* 0x000fe40003f0e000 */
[----:B------:R-:W-:-:S09]  /*5e20*/  FSEL R62, R12, 1, P1 ;  /* 0x3f8000000c3e7808 */ /* 0x000fd20000800000 */
[----:B------:R-:W-:Y:S01]  /*5e30*/  @P1 FMUL R35, R35, 0.25 ;  /* 0x3e80000023231820 */ /* 0x000fe20000400000 */
[----:B------:R-:W-:-:S03]  /*5e40*/  IADD3 R28, P1, R24, c[0x0][0x168], RZ ;  /* 0x00005a00181c7a10 */ /* 0x000fc60007f3e0ff */
[----:B------:R-:W-:Y:S01]  /*5e50*/  @!P0 FMUL R35, R35, 16777216 ;  /* 0x4b80000023238820 */ /* 0x000fe20000400000 */
[----:B------:R-:W-:-:S03]  /*5e60*/  IADD3.X R29, R23, c[0x0][0x16c], RZ, P1, !PT ;  /* 0x00005b00171d7a10 */ /* 0x000fc60000ffe4ff */
[----:B------:R-:W0:Y:S01]  /*5e70*/  MUFU.RCP R23, R35 ;  /* 0x0000002300177308 */ /* 0x000e220000001000 */
        /* <DEDUP_REMOVED lines=10> */
[----:B------:R-:W-:Y:S01]  /*5f20*/  F2FP.PACK_AB R25, R27, R56 ;  /* 0x000000381b19723e */ /* 0x000fe200000000ff */
[----:B------:R-:W-:Y:S01]  /*5f30*/  FMUL R31, R114, R23 ;  /* 0x00000017721f7220 */ /* 0x000fe20000400000 */
[----:B------:R-:W-:Y:S01]  /*5f40*/  F2FP.PACK_AB R27, R55, R34 ;  /* 0x00000022371b723e */ /* 0x000fe200000000ff */
[----:B------:R-:W-:-:S02]  /*5f50*/  HADD2.F32 R34, -RZ, R116.H1_H1 ;  /* 0x30000074ff227230 */ /* 0x000fc40000004100 */
[----:B------:R-:W-:Y:S01]  /*5f60*/  HADD2.F32 R116, -RZ, R116.H0_H0 ;  /* 0x20000074ff747230 */ /* 0x000fe20000004100 */
[----:B------:R-:W-:Y:S02]  /*5f70*/  F2FP.PACK_AB R26, R31, R26 ;  /* 0x0000001a1f1a723e */ /* 0x000fe400000000ff */
[----:B------:R-:W-:Y:S01]  /*5f80*/  FMUL R31, R34, R34 ;  /* 0x00000022221f7220 */ /* 0x000fe20000400000 */
[----:B------:R-:W-:-:S03]  /*5f90*/  HADD2.F32 R56, -RZ, R117.H0_H0 ;  /* 0x20000075ff387230 */ /* 0x000fc60000004100 */
[----:B------:R-:W-:Y:S01]  /*5fa0*/  FFMA R31, R116, R116, R31 ;  /* 0x00000074741f7223 */ /* 0x000fe2000000001f */
[----:B------:R-:W-:-:S03]  /*5fb0*/  HADD2.F32 R54, -RZ, R117.H1_H1 ;  /* 0x30000075ff367230 */ /* 0x000fc60000004100 */
[----:B------:R-:W-:Y:S01]  /*5fc0*/  FFMA R31, R56, R56, R31 ;  /* 0x00000038381f7223 */ /* 0x000fe2000000001f */
[----:B------:R-:W-:-:S03]  /*5fd0*/  HADD2.F32 R58, -RZ, R118.H0_H0 ;  /* 0x20000076ff3a7230 */ /* 0x000fc60000004100 */
[----:B------:R-:W-:Y:S01]  /*5fe0*/  FFMA R31, R54, R54, R31 ;  /* 0x00000036361f7223 */ /* 0x000fe2000000001f */
[----:B------:R-:W-:Y:S01]  /*5ff0*/  HADD2.F32 R118, -RZ, R118.H1_H1 ;  /* 0x30000076ff767230 */ /* 0x000fe20000004100 */
[----:B------:R0:W-:Y:S02]  /*6000*/  @!P5 STG.E.128 [R52.64], R24 ;  /* 0x000000183400d986 */ /* 0x0001e4000c101d04 */
[----:B------:R-:W-:-:S04]  /*6010*/  FFMA R31, R58, R58, R31 ;  /* 0x0000003a3a1f7223 */ /* 0x000fc8000000001f */
        /* <DEDUP_REMOVED lines=69> */
[----:B------:R-:W-:-:S04]  /*6470*/  @!P0 FMUL R52, R52, 16777216 ;  /* 0x4b80000034348820 */ /* 0x000fc80000400000 */
[----:B------:R-:W0:Y:S01]  /*6480*/  MUFU.RCP R20, R52 ;  /* 0x0000003400147308 */ /* 0x000e220000001000 */
[----:B------:R-:W-:Y:S01]  /*6490*/  @!P0 FMUL R27, R27, 16777216 ;  /* 0x4b8000001b1b8820 */ /* 0x000fe20000400000 */
[----:B------:R-:W-:-:S03]  /*64a0*/  IADD3.X R29, R18, c[0x0][0x16c], RZ, P1, !PT ;  /* 0x00005b00121d7a10 */ /* 0x000fc60000ffe4ff */
[----:B0-----:R-:W-:-:S04]  /*64b0*/  FMUL R20, R20, R27 ;  /* 0x0000001b14147220 */ /* 0x001fc80000400000 */
[-C--:B------:R-:W-:Y:S01]  /*64c0*/  FMUL R24, R35, R20.reuse ;  /* 0x0000001423187220 */ /* 0x080fe20000400000 */
[-C--:B------:R-:W-:Y:S01]  /*64d0*/  FMUL R53, R53, R20.reuse ;  /* 0x0000001435357220 */ /* 0x080fe20000400000 */
[-C--:B------:R-:W-:Y:S01]  /*64e0*/  FMUL R55, R55, R20.reuse ;  /* 0x0000001437377220 */ /* 0x080fe20000400000 */
[----:B------:R-:W-:-:S03]  /*64f0*/  FMUL R18, R121, R20 ;  /* 0x0000001479127220 */ /* 0x000fc60000400000 */
[----:B------:R-:W-:Y:S01]  /*6500*/  F2FP.PACK_AB R24, R53, R24 ;  /* 0x000000183518723e */ /* 0x000fe200000000ff */
[--C-:B------:R-:W-:Y:S01]  /*6510*/  HADD2.F32 R53, -RZ, R124.reuse.H1_H1 ;  /* 0x3000007cff357230 */ /* 0x100fe20000004100 */
[----:B------:R-:W-:Y:S01]  /*6520*/  FMUL R27, R25, R20 ;  /* 0x00000014191b7220 */ /* 0x000fe20000400000 */
[----:B------:R-:W-:Y:S01]  /*6530*/  F2FP.PACK_AB R25, R18, R55 ;  /* 0x000000371219723e */ /* 0x000fe200000000ff */
[----:B------:R-:W-:Y:S02]  /*6540*/  HADD2.F32 R35, -RZ, R124.H0_H0 ;  /* 0x2000007cff237230 */ /* 0x000fe40000004100 */
[----:B------:R-:W-:Y:S01]  /*6550*/  FMUL R18, R53, R53 ;  /* 0x0000003535127220 */ /* 0x000fe20000400000 */
[----:B------:R-:W-:-:S03]  /*6560*/  HADD2.F32 R55, -RZ, R125.H0_H0 ;  /* 0x2000007dff377230 */ /* 0x000fc60000004100 */
[----:B------:R-:W-:Y:S01]  /*6570*/  FFMA R18, R35, R35, R18 ;  /* 0x0000002323127223 */ /* 0x000fe20000000012 */
[----:B------:R-:W-:Y:S01]  /*6580*/  HADD2.F32 R125, -RZ, R125.H1_H1 ;  /* 0x3000007dff7d7230 */ /* 0x000fe20000004100 */
[-C--:B------:R-:W-:Y:S01]  /*6590*/  FMUL R26, R59, R20.reuse ;  /* 0x000000143b1a7220 */ /* 0x080fe20000400000 */
[-C--:B------:R-:W-:Y:S01]  /*65a0*/  FMUL R57, R57, R20.reuse ;  /* 0x0000001439397220 */ /* 0x080fe20000400000 */
[----:B------:R-:W-:Y:S01]  /*65b0*/  FMUL R22, R123, R20 ;  /* 0x000000147b167220 */ /* 0x000fe20000400000 */
[----:B------:R-:W-:Y:S01]  /*65c0*/  FFMA R18, R55, R55, R18 ;  /* 0x0000003737127223 */ /* 0x000fe20000000012 */
[--C-:B------:R-:W-:Y:S02]  /*65d0*/  HADD2.F32 R59, -RZ, R126.reuse.H0_H0 ;  /* 0x2000007eff3b7230 */ /* 0x100fe40000004100 */
[----:B------:R-:W-:Y:S01]  /*65e0*/  F2FP.PACK_AB R26, R57, R26 ;  /* 0x0000001a391a723e */ /* 0x000fe200000000ff */
[----:B------:R-:W-:Y:S01]  /*65f0*/  FFMA R18, R125, R125, R18 ;  /* 0x0000007d7d127223 */ /* 0x000fe20000000012 */
[----:B------:R-:W-:Y:S01]  /*6600*/  F2FP.PACK_AB R27, R22, R27 ;  /* 0x0000001b161b723e */ /* 0x000fe200000000ff */
[----:B------:R-:W-:-:S02]  /*6610*/  HADD2.F32 R57, -RZ, R126.H1_H1 ;  /* 0x3000007eff397230 */ /* 0x000fc40000004100 */
        /* <DEDUP_REMOVED lines=31> */
[----:B------:R-:W-:Y:S02]  /*6810*/  FMUL R24, R127, R16 ;  /* 0x000000107f187220 */ /* 0x000fe40000400000 */
[----:B------:R-:W-:Y:S01]  /*6820*/  F2FP.PACK_AB R53, R22, R55 ;  /* 0x000000371635723e */ /* 0x000fe200000000ff */
[--C-:B------:R-:W-:Y:S02]  /*6830*/  HADD2.F32 R22, -RZ, R128.reuse.H1_H1 ;  /* 0x30000080ff167230 */ /* 0x100fe40000004100 */
[----:B------:R-:W-:Y:S01]  /*6840*/  F2FP.PACK_AB R55, R24, R25 ;  /* 0x000000191837723e */ /* 0x000fe200000000ff */
[----:B------:R-:W-:-:S02]  /*6850*/  HADD2.F32 R128, -RZ, R128.H0_H0 ;  /* 0x20000080ff807230 */ /* 0x000fc40000004100 */
[----:B------:R-:W-:Y:S01]  /*6860*/  FMUL R25, R22, R22 ;  /* 0x0000001616197220 */ /* 0x000fe20000400000 */
[----:B------:R-:W-:-:S03]  /*6870*/  HADD2.F32 R24, -RZ, R129.H0_H0 ;  /* 0x20000081ff187230 */ /* 0x000fc60000004100 */
[----:B------:R-:W-:Y:S01]  /*6880*/  FFMA R25, R128, R128, R25 ;  /* 0x0000008080197223 */ /* 0x000fe20000000019 */
[----:B------:R-:W-:Y:S01]  /*6890*/  HADD2.F32 R129, -RZ, R129.H1_H1 ;  /* 0x30000081ff817230 */ /* 0x000fe20000004100 */
[----:B------:R-:W-:Y:S02]  /*68a0*/  FMUL R52, R35, R16 ;  /* 0x0000001023347220 */ /* 0x000fe40000400000 */
[----:B------:R-:W-:Y:S01]  /*68b0*/  FFMA R26, R24, R24, R25 ;  /* 0x00000018181a7223 */ /* 0x000fe20000000019 */
[--C-:B------:R-:W-:Y:S01]  /*68c0*/  HADD2.F32 R25, -RZ, R130.reuse.H0_H0 ;  /* 0x20000082ff197230 */ /* 0x100fe20000004100 */
[-C--:B------:R-:W-:Y:S01]  /*68d0*/  FMUL R54, R59, R16.reuse ;  /* 0x000000103b367220 */ /* 0x080fe20000400000 */
[----:B------:R-:W-:Y:S01]  /*68e0*/  FMUL R57, R57, R16 ;  /* 0x0000001039397220 */ /* 0x000fe20000400000 */
[----:B------:R-:W-:Y:S01]  /*68f0*/  FFMA R26, R129, R129, R26 ;  /* 0x00000081811a7223 */ /* 0x000fe2000000001a */
[----:B------:R-:W-:Y:S01]  /*6900*/  F2FP.PACK_AB R52, R27, R52 ;  /* 0x000000341b34723e */ /* 0x000fe200000000ff */
[----:B------:R-:W-:-:S02]  /*6910*/  HADD2.F32 R130, -RZ, R130.H1_H1 ;  /* 0x30000082ff827230 */ /* 0x000fc40000004100 */
[----:B------:R-:W-:Y:S01]  /*6920*/  FFMA R27, R25, R25, R26 ;  /* 0x00000019191b7223 */ /* 0x000fe2000000001a */
[----:B------:R-:W-:Y:S01]  /*6930*/  F2FP.PACK_AB R54, R57, R54 ;  /* 0x000000363936723e */ /* 0x000fe200000000ff */
[--C-:B------:R-:W-:Y:S02]  /*6940*/  HADD2.F32 R26, -RZ, R131.reuse.H0_H0 ;  /* 0x20000083ff1a7230 */ /* 0x100fe40000004100 */
[----:B------:R-:W-:Y:S01]  /*6950*/  FFMA R27, R130, R130, R27 ;  /* 0x00000082821b7223 */ /* 0x000fe2000000001b */
[----:B------:R-:W-:Y:S01]  /*6960*/  HADD2.F32 R131, -RZ, R131.H1_H1 ;  /* 0x30000083ff837230 */ /* 0x000fe20000004100 */
[----:B------:R0:W-:Y:S02]  /*6970*/  @!P2 STG.E.128 [R28.64], R52 ;  /* 0x000000341c00a986 */ /* 0x0001e4000c101d04 */
[----:B0-----:R-:W-:-:S04]  /*6980*/  FFMA R28, R26, R26, R27 ;  /* 0x0000001a1a1c7223 */ /* 0x001fc8000000001b */
[----:B------:R-:W-:-:S05]  /*6990*/  FFMA R28, R131, R131, R28 ;  /* 0x00000083831c7223 */ /* 0x000fca000000001c */
[----:B------:R-:W0:Y:S02]  /*69a0*/  SHFL.BFLY PT, R27, R28, 0x8, 0x1f ;  /* 0x0d001f001c1b7f89 */ /* 0x000e2400000e0000 */
[----:B0-----:R-:W-:-:S05]  /*69b0*/  FADD R27, R28, R27 ;  /* 0x0000001b1c1b7221 */ /* 0x001fca0000000000 */
[----:B------:R-:W0:Y:S02]  /*69c0*/  SHFL.BFLY PT, R30, R27, 0x4, 0x1f ;  /* 0x0c801f001b1e7f89 */ /* 0x000e2400000e0000 */
[----:B0-----:R-:W-:-:S05]  /*69d0*/  FADD R30, R27, R30 ;  /* 0x0000001e1b1e7221 */ /* 0x001fca0000000000 */
[----:B------:R-:W0:Y:S01]  /*69e0*/  SHFL.BFLY PT, R29, R30, 0x2, 0x1f ;  /* 0x0c401f001e1d7f89 */ /* 0x000e2200000e0000 */
[--C-:B------:R-:W-:Y:S02]  /*69f0*/  HADD2.F32 R27, -RZ, R132.reuse.H1_H1 ;  /* 0x30000084ff1b7230 */ /* 0x100fe40000004100 */
[----:B------:R-:W-:Y:S01]  /*6a00*/  HADD2.F32 R132, -RZ, R132.H0_H0 ;  /* 0x20000084ff847230 */ /* 0x000fe20000004100 */
[----:B0-----:R-:W-:-:S05]  /*6a10*/  FADD R34, R30, R29 ;  /* 0x0000001d1e227221 */ /* 0x001fca0000000000 */
[----:B------:R-:W0:Y:S01]  /*6a20*/  SHFL.BFLY PT, R29, R34, 0x1, 0x1f ;  /* 0x0c201f00221d7f89 */ /* 0x000e2200000e0000 */
[----:B------:R-:W-:Y:S01]  /*6a30*/  FMUL R31, R27, R27 ;  /* 0x0000001b1b1f7220 */ /* 0x000fe20000400000 */
[----:B------:R-:W-:-:S03]  /*6a40*/  HADD2.F32 R28, -RZ, R133.H0_H0 ;  /* 0x20000085ff1c7230 */ /* 0x000fc60000004100 */
[----:B------:R-:W-:Y:S01]  /*6a50*/  FFMA R31, R132, R132, R31 ;  /* 0x00000084841f7223 */ /* 0x000fe2000000001f */
[----:B------:R-:W-:Y:S02]  /*6a60*/  HADD2.F32 R133, -RZ, R133.H1_H1 ;  /* 0x30000085ff857230 */ /* 0x000fe40000004100 */
[--C-:B------:R-:W-:Y:S02]  /*6a70*/  HADD2.F32 R30, -RZ, R134.reuse.H0_H0 ;  /* 0x20000086ff1e7230 */ /* 0x100fe40000004100 */
[----:B------:R-:W-:Y:S01]  /*6a80*/  HADD2.F32 R134, -RZ, R134.H1_H1 ;  /* 0x30000086ff867230 */ /* 0x000fe20000004100 */
[----:B0-----:R-:W-:Y:S01]  /*6a90*/  FADD R29, R34, R29 ;  /* 0x0000001d221d7221 */ /* 0x001fe20000000000 */
[----:B------:R-:W-:-:S03]  /*6aa0*/  FFMA R34, R28, R28, R31 ;  /* 0x0000001c1c227223 */ /* 0x000fc6000000001f */
[----:B------:R-:W-:Y:S01]  /*6ab0*/  FADD R35, R29, c[0x0][0x178] ;  /* 0x00005e001d237621 */ /* 0x000fe20000000000 */
[----:B------:R-:W-:-:S03]  /*6ac0*/  FFMA R31, R133, R133, R34 ;  /* 0x00000085851f7223 */ /* 0x000fc60000000022 */
[----:B------:R0:W1:Y:S02]  /*6ad0*/  MUFU.SQRT R75, R35 ;  /* 0x00000023004b7308 */ /* 0x0000640000002000 */
[----:B0-----:R-:W-:Y:S01]  /*6ae0*/  FFMA R35, R30, R30, R31 ;  /* 0x0000001e1e237223 */ /* 0x001fe2000000001f */
[----:B------:R-:W-:-:S03]  /*6af0*/  HADD2.F32 R31, -RZ, R135.H0_H0 ;  /* 0x20000087ff1f7230 */ /* 0x000fc60000004100 */
[----:B------:R-:W-:Y:S01]  /*6b00*/  FFMA R34, R134, R134, R35 ;  /* 0x0000008686227223 */ /* 0x000fe20000000023 */
        /* <DEDUP_REMOVED lines=10> */
[--C-:B------:R-:W-:Y:S02]  /*6bb0*/  HADD2.F32 R34, -RZ, R136.reuse.H1_H1 ;  /* 0x30000088ff227230 */ /* 0x100fe40000004100 */
[----:B------:R-:W-:Y:S02]  /*6bc0*/  HADD2.F32 R136, -RZ, R136.H0_H0 ;  /* 0x20000088ff887230 */ /* 0x000fe40000004100 */
[--C-:B------:R-:W-:Y:S02]  /*6bd0*/  HADD2.F32 R35, -RZ, R137.reuse.H0_H0 ;  /* 0x20000089ff237230 */ /* 0x100fe40000004100 */
[----:B------:R-:W-:Y:S01]  /*6be0*/  HADD2.F32 R137, -RZ, R137.H1_H1 ;  /* 0x30000089ff897230 */ /* 0x000fe20000004100 */
[----:B0-----:R-:W-:-:S04]  /*6bf0*/  FADD R53, R54, R53 ;  /* 0x0000003536357221 */ /* 0x001fc80000000000 */
[----:B------:R-:W-:Y:S01]  /*6c00*/  FADD R55, R53, c[0x0][0x178] ;  /* 0x00005e0035377621 */ /* 0x000fe20000000000 */
[----:B------:R-:W-:-:S04]  /*6c10*/  FMUL R53, R34, R34 ;  /* 0x0000002222357220 */ /* 0x000fc80000400000 */
[----:B------:R-:W-:-:S04]  /*6c20*/  FFMA R52, R136, R136, R53 ;  /* 0x0000008888347223 */ /* 0x000fc80000000035 */
[----:B------:R-:W-:Y:S01]  /*6c30*/  FFMA R54, R35, R35, R52 ;  /* 0x0000002323367223 */ /* 0x000fe20000000034 */
[----:B------:R-:W-:-:S03]  /*6c40*/  HADD2.F32 R52, -RZ, R138.H0_H0 ;  /* 0x2000008aff347230 */ /* 0x000fc60000004100 */
[----:B------:R-:W-:Y:S01]  /*6c50*/  FFMA R53, R137, R137, R54 ;  /* 0x0000008989357223 */ /* 0x000fe20000000036 */
[----:B------:R0:W2:Y:S01]  /*6c60*/  MUFU.SQRT R76, R55 ;  /* 0x00000037004c7308 */ /* 0x0000a20000002000 */
[----:B------:R-:W-:Y:S02]  /*6c70*/  HADD2.F32 R138, -RZ, R138.H1_H1 ;  /* 0x3000008aff8a7230 */ /* 0x000fe40000004100 */
        /* <DEDUP_REMOVED lines=24> */
[----:B------:R0:W4:Y:S01]  /*6e00*/  MUFU.SQRT R77, R59 ;  /* 0x0000003b004d7308 */ /* 0x0001220000002000 */
        /* <DEDUP_REMOVED lines=25> */
[----:B------:R0:W5:Y:S01]  /*6fa0*/  MUFU.SQRT R78, R63 ;  /* 0x0000003f004e7308 */ /* 0x0001620000002000 */
        /* <DEDUP_REMOVED lines=25> */
[----:B------:R0:W1:Y:S01]  /*7140*/  MUFU.SQRT R79, R67 ;  /* 0x00000043004f7308 */ /* 0x0000620000002000 */
        /* <DEDUP_REMOVED lines=14> */
[--C-:B---3--:R-:W-:Y:S02]  /*7230*/  HADD2.F32 R66, -RZ, R152.reuse.H1_H1 ;  /* 0x30000098ff427230 */ /* 0x108fe40000004100 */
        /* <DEDUP_REMOVED lines=10> */
[----:B------:R0:W3:Y:S01]  /*72e0*/  MUFU.SQRT R80, R71 ;  /* 0x0000004700507308 */ /* 0x0000e20000002000 */
        /* <DEDUP_REMOVED lines=9> */
[----:B------:R-:W0:Y:S01]  /*7380*/  SHFL.BFLY PT, R72, R71, 0x4, 0x1f ;  /* 0x0c801f0047487f89 */ /* 0x000e2200000e0000 */
[----:B-1----:R-:W-:Y:S01]  /*7390*/  FSETP.GT.AND P0, PT, R75, 8.50705917302346158658e+37, PT ;  /* 0x7e8000004b00780b */ /* 0x002fe20003f04000 */
[----:B0-----:R-:W-:-:S05]  /*73a0*/  FADD R72, R71, R72 ;  /* 0x0000004847487221 */ /* 0x001fca0000000000 */
[----:B------:R-:W0:Y:S01]  /*73b0*/  SHFL.BFLY PT, R73, R72, 0x2, 0x1f ;  /* 0x0c401f0048497f89 */ /* 0x000e2200000e0000 */
[----:B------:R-:W-:-:S06]  /*73c0*/  FSETP.GEU.AND P5, PT, R75, 1.175494350822287508e-38, PT ;  /* 0x008000004b00780b */ /* 0x000fcc0003fae000 */
[----:B------:R-:W-:Y:S01]  /*73d0*/  @P0 FMUL R75, R75, 0.25 ;  /* 0x3e8000004b4b0820 */ /* 0x000fe20000400000 */
[----:B------:R-:W-:Y:S02]  /*73e0*/  FSEL R29, R12, 1, P0 ;  /* 0x3f8000000c1d7808 */ /* 0x000fe40000000000 */
[----:B--2---:R-:W-:Y:S01]  /*73f0*/  FSETP.GT.AND P0, PT, R76, 8.50705917302346158658e+37, PT ;  /* 0x7e8000004c00780b */ /* 0x004fe20003f04000 */
[----:B0-----:R-:W-:-:S05]  /*7400*/  FADD R73, R72, R73 ;  /* 0x0000004948497221 */ /* 0x001fca0000000000 */
[----:B------:R-:W0:Y:S01]  /*7410*/  SHFL.BFLY PT, R74, R73, 0x1, 0x1f ;  /* 0x0c201f00494a7f89 */ /* 0x000e2200000e0000 */
[----:B------:R-:W-:-:S06]  /*7420*/  FSETP.GEU.AND P4, PT, R76, 1.175494350822287508e-38, PT ;  /* 0x008000004c00780b */ /* 0x000fcc0003f8e000 */
[----:B------:R-:W-:Y:S01]  /*7430*/  @P0 FMUL R76, R76, 0.25 ;  /* 0x3e8000004c4c0820 */ /* 0x000fe20000400000 */
[C---:B------:R-:W-:Y:S02]  /*7440*/  FSEL R83, R12.reuse, 1, P0 ;  /* 0x3f8000000c537808 */ /* 0x040fe40000000000 */
[C---:B----4-:R-:W-:Y:S02]  /*7450*/  FSETP.GT.AND P0, PT, R77.reuse, 8.50705917302346158658e+37, PT ;  /* 0x7e8000004d00780b */ /* 0x050fe40003f04000 */
[----:B------:R-:W-:Y:S02]  /*7460*/  FSETP.GEU.AND P3, PT, R77, 1.175494350822287508e-38, PT ;  /* 0x008000004d00780b */ /* 0x000fe40003f6e000 */
[----:B------:R-:W-:-:S09]  /*7470*/  FSEL R82, R12, 1, P0 ;  /* 0x3f8000000c527808 */ /* 0x000fd20000000000 */
[----:B------:R-:W-:Y:S01]  /*7480*/  @P0 FMUL R77, R77, 0.25 ;  /* 0x3e8000004d4d0820 */ /* 0x000fe20000400000 */
[----:B0-----:R-:W-:Y:S01]  /*7490*/  FADD R74, R73, R74 ;  /* 0x0000004a494a7221 */ /* 0x001fe20000000000 */
[----:B-----5:R-:W-:-:S03]  /*74a0*/  FSETP.GT.AND P0, PT, R78, 8.50705917302346158658e+37, PT ;  /* 0x7e8000004e00780b */ /* 0x020fc60003f04000 */
[----:B------:R-:W-:-:S04]  /*74b0*/  FADD R74, R74, c[0x0][0x178] ;  /* 0x00005e004a4a7621 */ /* 0x000fc80000000000 */
[----:B------:R-:W0:Y:S01]  /*74c0*/  MUFU.SQRT R81, R74 ;  /* 0x0000004a00517308 */ /* 0x000e220000002000 */
[----:B------:R-:W-:Y:S02]  /*74d0*/  FSETP.GEU.AND P2, PT, R78, 1.175494350822287508e-38, PT ;  /* 0x008000004e00780b */ /* 0x000fe40003f4e000 */
[----:B------:R-:W-:-:S03]  /*74e0*/  FSEL R85, R12, 1, P0 ;  /* 0x3f8000000c557808 */ /* 0x000fc60000000000 */
[----:B------:R-:W-:Y:S01]  /*74f0*/  @P0 FMUL R78, R78, 0.25 ;  /* 0x3e8000004e4e0820 */ /* 0x000fe20000400000 */
[----:B------:R-:W-:Y:S02]  /*7500*/  FSETP.GT.AND P0, PT, R79, 8.50705917302346158658e+37, PT ;  /* 0x7e8000004f00780b */ /* 0x000fe40003f04000 */
[----:B---3--:R-:W-:Y:S02]  /*7510*/  FSETP.GT.AND P6, PT, R80, 8.50705917302346158658e+37, PT ;  /* 0x7e8000005000780b */ /* 0x008fe40003fc4000 */
[----:B------:R-:W-:Y:S02]  /*7520*/  P2R R86, PR, RZ, 0x20 ;  /* 0x00000020ff567803 */ /* 0x000fe40000000000 */
[----:B0-----:R-:W-:Y:S02]  /*7530*/  FSETP.GT.AND P5, PT, R81, 8.50705917302346158658e+37, PT ;  /* 0x7e8000005100780b */ /* 0x001fe40003fa4000 */
[----:B------:R-:W-:-:S05]  /*7540*/  FSETP.GEU.AND P1, PT, R79, 1.175494350822287508e-38, PT ;  /* 0x008000004f00780b */ /* 0x000fca0003f2e000 */
[----:B------:R-:W-:Y:S01]  /*7550*/  @P0 FMUL R79, R79, 0.25 ;  /* 0x3e8000004f4f0820 */ /* 0x000fe20000400000 */
[----:B------:R-:W-:Y:S02]  /*7560*/  FSEL R84, R12, 1, P0 ;  /* 0x3f8000000c547808 */ /* 0x000fe40000000000 */
[C---:B------:R-:W-:Y:S01]  /*7570*/  FSETP.GEU.AND P0, PT, R80.reuse, 1.175494350822287508e-38, PT ;  /* 0x008000005000780b */ /* 0x040fe20003f0e000 */
[----:B------:R-:W-:Y:S01]  /*7580*/  @P6 FMUL R80, R80, 0.25 ;  /* 0x3e80000050506820 */ /* 0x000fe20000400000 */
[C---:B------:R-:W-:Y:S02]  /*7590*/  FSEL R87, R12.reuse, 1, P6 ;  /* 0x3f8000000c577808 */ /* 0x040fe40003000000 */
[C---:B------:R-:W-:Y:S01]  /*75a0*/  FSETP.GEU.AND P6, PT, R81.reuse, 1.175494350822287508e-38, PT ;  /* 0x008000005100780b */ /* 0x040fe20003fce000 */
[----:B------:R-:W-:Y:S01]  /*75b0*/  @P5 FMUL R81, R81, 0.25 ;  /* 0x3e80000051515820 */ /* 0x000fe20000400000 */
[----:B------:R-:W-:Y:S02]  /*75c0*/  FSEL R70, R12, 1, P5 ;  /* 0x3f8000000c467808 */ /* 0x000fe40002800000 */
[----:B------:R-:W-:-:S02]  /*75d0*/  ISETP.NE.AND P5, PT, R86, RZ, PT ;  /* 0x000000ff5600720c */ /* 0x000fc40003fa5270 */
[----:B------:R-:W-:Y:S01]  /*75e0*/  SHF.L.U32 R12, R5, 0x1, RZ ;  /* 0x00000001050c7819 */ /* 0x000fe200000006ff */
[----:B------:R-:W-:-:S03]  /*75f0*/  @!P4 FMUL R76, R76, 16777216 ;  /* 0x4b8000004c4cc820 */ /* 0x000fc60000400000 */
[----:B------:R-:W-:-:S07]  /*7600*/  LOP3.LUT R17, R17, 0x3e, R12, 0xf8, !PT ;  /* 0x0000003e11117812 */ /* 0x000fce00078ef80c */
[----:B------:R-:W-:Y:S01]  /*7610*/  @!P5 FMUL R75, R75, 16777216 ;  /* 0x4b8000004b4bd820 */ /* 0x000fe20000400000 */
[----:B------:R-:W0:Y:S08]  /*7620*/  MUFU.RCP R76, R76 ;  /* 0x0000004c004c7308 */ /* 0x000e300000001000 */
[----:B------:R-:W1:Y:S01]  /*7630*/  MUFU.RCP R12, R75 ;  /* 0x0000004b000c7308 */ /* 0x000e620000001000 */
[----:B------:R-:W-:Y:S01]  /*7640*/  SHF.R.U32.HI R71, RZ, 0x2, R5 ;  /* 0x00000002ff477819 */ /* 0x000fe20000011605 */
[----:B------:R-:W-:Y:S01]  /*7650*/  @!P5 FMUL R29, R29, 16777216 ;  /* 0x4b8000001d1dd820 */ /* 0x000fe20000400000 */
[----:B------:R-:W-:-:S02]  /*7660*/  @!P4 FMUL R83, R83, 16777216 ;  /* 0x4b8000005353c820 */ /* 0x000fc40000400000 */
[----:B------:R-:W-:Y:S01]  /*7670*/  LOP3.LUT R72, R71, 0x4, RZ, 0xc0, !PT ;  /* 0x0000000447487812 */ /* 0x000fe200078ec0ff */
[----:B------:R-:W-:Y:S01]  /*7680*/  @!P3 FMUL R77, R77, 16777216 ;  /* 0x4b8000004d4db820 */ /* 0x000fe20000400000 */
[----:B------:R-:W-:Y:S01]  /*7690*/  @!P2 FMUL R78, R78, 16777216 ;  /* 0x4b8000004e4ea820 */ /* 0x000fe20000400000 */
[----:B------:R-:W-:Y:S01]  /*76a0*/  @!P1 FMUL R79, R79, 16777216 ;  /* 0x4b8000004f4f9820 */ /* 0x000fe20000400000 */
[----:B0-----:R-:W-:Y:S01]  /*76b0*/  FMUL R83, R76, R83 ;  /* 0x000000534c537220 */ /* 0x001fe20000400000 */
[----:B------:R-:W-:Y:S01]  /*76c0*/  ISETP.NE.AND P4, PT, R169, RZ, PT ;  /* 0x000000ffa900720c */ /* 0x000fe20003f85270 */
[----:B------:R-:W-:Y:S01]  /*76d0*/  @!P0 FMUL R80, R80, 16777216 ;  /* 0x4b80000050508820 */ /* 0x000fe20000400000 */
[----:B------:R0:W-:Y:S01]  /*76e0*/  STS [R72+0x58], R37 ;  /* 0x0000582548007388 */ /* 0x0001e20000000800 */
[----:B-1----:R-:W-:Y:S01]  /*76f0*/  FMUL R29, R12, R29 ;  /* 0x0000001d0c1d7220 */ /* 0x002fe20000400000 */
[----:B------:R-:W-:Y:S01]  /*7700*/  ISETP.NE.AND P5, PT, R170, RZ, PT ;  /* 0x000000ffaa00720c */ /* 0x000fe20003fa5270 */
[----:B------:R-:W-:Y:S01]  /*7710*/  @!P6 FMUL R81, R81, 16777216 ;  /* 0x4b8000005151e820 */ /* 0x000fe20000400000 */
[----:B------:R1:W-:Y:S01]  /*7720*/  STS [R72+0xa8], R23 ;  /* 0x0000a81748007388 */ /* 0x0003e20000000800 */
[-C--:B------:R-:W-:Y:S01]  /*7730*/  FMUL R24, R24, R29.reuse ;  /* 0x0000001d18187220 */ /* 0x080fe20000400000 */
[-C--:B------:R-:W-:Y:S01]  /*7740*/  FMUL R129, R129, R29.reuse ;  /* 0x0000001d81817220 */ /* 0x080fe20000400000 */
[-C--:B0-----:R-:W-:Y:S01]  /*7750*/  FMUL R37, R22, R29.reuse ;  /* 0x0000001d16257220 */ /* 0x081fe20000400000 */
[-C--:B------:R-:W-:Y:S01]  /*7760*/  FMUL R22, R25, R29.reuse ;  /* 0x0000001d19167220 */ /* 0x080fe20000400000 */
[----:B------:R-:W0:Y:S01]  /*7770*/  MUFU.RCP R77, R77 ;  /* 0x0000004d004d7308 */ /* 0x000e220000001000 */
[----:B------:R2:W-:Y:S01]  /*7780*/  STS [R72+0xa0], R33 ;  /* 0x0000a02148007388 */ /* 0x0005e20000000800 */
[-C--:B------:R-:W-:Y:S01]  /*7790*/  FMUL R128, R128, R29.reuse ;  /* 0x0000001d80807220 */ /* 0x080fe20000400000 */
[-C--:B------:R-:W-:Y:S01]  /*77a0*/  FMUL R26, R26, R29.reuse ;  /* 0x0000001d1a1a7220 */ /* 0x080fe20000400000 */
[-C--:B------:R-:W-:Y:S01]  /*77b0*/  FMUL R131, R131, R29.reuse ;  /* 0x0000001d83837220 */ /* 0x080fe20000400000 */
[----:B-1----:R-:W-:Y:S01]  /*77c0*/  FMUL R23, R130, R29 ;  /* 0x0000001d82177220 */ /* 0x002fe20000400000 */
[----:B------:R1:W-:Y:S01]  /*77d0*/  STS [R72+0xc0], R16 ;  /* 0x0000c01048007388 */ /* 0x0003e20000000800 */
[-C--:B------:R-:W-:Y:S01]  /*77e0*/  FMUL R132, R132, R83.reuse ;  /* 0x0000005384847220 */ /* 0x080fe20000400000 */
[-C--:B------:R-:W-:Y:S01]  /*77f0*/  FMUL R27, R27, R83.reuse ;  /* 0x000000531b1b7220 */ /* 0x080fe20000400000 */
[----:B------:R-:W-:Y:S01]  /*7800*/  @!P0 FMUL R87, R87, 16777216 ;  /* 0x4b80000057578820 */ /* 0x000fe20000400000 */
[----:B------:R-:W3:Y:S01]  /*7810*/  MUFU.RCP R78, R78 ;  /* 0x0000004e004e7308 */ /* 0x000ee20000001000 */
[-C--:B------:R-:W-:Y:S01]  /*7820*/  FMUL R25, R28, R83.reuse ;  /* 0x000000531c197220 */ /* 0x080fe20000400000 */
[-C--:B------:R-:W-:Y:S01]  /*7830*/  FMUL R12, R133, R83.reuse ;  /* 0x00000053850c7220 */ /* 0x080fe20000400000 */
[-C--:B------:R-:W-:Y:S01]  /*7840*/  FMUL R30, R30, R83.reuse ;  /* 0x000000531e1e7220 */ /* 0x080fe20000400000 */
[-C--:B--2---:R-:W-:Y:S01]  /*7850*/  FMUL R33, R134, R83.reuse ;  /* 0x0000005386217220 */ /* 0x084fe20000400000 */
[-C--:B------:R-:W-:Y:S01]  /*7860*/  FMUL R31, R31, R83.reuse ;  /* 0x000000531f1f7220 */ /* 0x080fe20000400000 */
[----:B-1----:R-:W-:Y:S01]  /*7870*/  FMUL R16, R135, R83 ;  /* 0x0000005387107220 */ /* 0x002fe20000400000 */
[----:B------:R-:W-:Y:S01]  /*7880*/  IADD3 R14, P0, R14, c[0x0][0x168], RZ ;  /* 0x00005a000e0e7a10 */ /* 0x000fe20007f1e0ff */
[----:B------:R-:W1:Y:S01]  /*7890*/  MUFU.RCP R79, R79 ;  /* 0x0000004f004f7308 */ /* 0x000e620000001000 */
[----:B------:R2:W-:Y:S01]  /*78a0*/  STS [R72+0xb0], R21 ;  /* 0x0000b01548007388 */ /* 0x0005e20000000800 */
[----:B------:R-:W-:Y:S01]  /*78b0*/  F2FP.PACK_AB R22, R23, R22 ;  /* 0x000000161716723e */ /* 0x000fe200000000ff */
[----:B------:R-:W-:Y:S01]  /*78c0*/  @!P1 FMUL R84, R84, 16777216 ;  /* 0x4b80000054549820 */ /* 0x000fe20000400000 */
[----:B------:R-:W-:Y:S01]  /*78d0*/  F2FP.PACK_AB R23, R131, R26 ;  /* 0x0000001a8317723e */ /* 0x000fe200000000ff */
[----:B------:R4:W-:Y:S03]  /*78e0*/  STS [R72+0xb8], R20 ;  /* 0x0000b81448007388 */ /* 0x0009e60000000800 */
[----:B------:R-:W5:Y:S01]  /*78f0*/  MUFU.RCP R80, R80 ;  /* 0x0000005000507308 */ /* 0x000f620000001000 */
[----:B------:R-:W-:-:S02]  /*7900*/  F2FP.PACK_AB R25, R12, R25 ;  /* 0x000000190c19723e */ /* 0x000fc400000000ff */
[----:B--2---:R-:W-:Y:S02]  /*7910*/  F2FP.PACK_AB R21, R129, R24 ;  /* 0x000000188115723e */ /* 0x004fe400000000ff */
[----:B------:R-:W-:Y:S02]  /*7920*/  F2FP.PACK_AB R24, R27, R132 ;  /* 0x000000841b18723e */ /* 0x000fe400000000ff */
[----:B----4-:R-:W-:Y:S01]  /*7930*/  F2FP.PACK_AB R20, R37, R128 ;  /* 0x000000802514723e */ /* 0x010fe200000000ff */
[----:B------:R-:W2:Y:S01]  /*7940*/  MUFU.RCP R81, R81 ;  /* 0x0000005100517308 */ /* 0x000ea20000001000 */
[----:B------:R-:W-:Y:S02]  /*7950*/  F2FP.PACK_AB R26, R33, R30 ;  /* 0x0000001e211a723e */ /* 0x000fe400000000ff */
[----:B------:R-:W-:Y:S02]  /*7960*/  F2FP.PACK_AB R27, R16, R31 ;  /* 0x0000001f101b723e */ /* 0x000fe400000000ff */
[----:B------:R-:W-:-:S02]  /*7970*/  IADD3.X R15, R15, c[0x0][0x16c], RZ, P0, !PT ;  /* 0x00005b000f0f7a10 */ /* 0x000fc400007fe4ff */
[----:B------:R-:W-:Y:S01]  /*7980*/  IADD3 R10, P1, R10, c[0x0][0x168], RZ ;  /* 0x00005a000a0a7a10 */ /* 0x000fe20007f3e0ff */
[----:B------:R-:W-:Y:S01]  /*7990*/  @!P4 STG.E.128 [R18.64], R20 ;  /* 0x000000141200c986 */ /* 0x000fe2000c101d04 */
[----:B------:R-:W-:Y:S01]  /*79a0*/  IADD3 R12, P0, R7, c[0x0][0x168], RZ ;  /* 0x00005a00070c7a10 */ /* 0x000fe20007f1e0ff */
[----:B------:R-:W-:Y:S01]  /*79b0*/  @!P3 FMUL R82, R82, 16777216 ;  /* 0x4b8000005252b820 */ /* 0x000fe20000400000 */
[----:B------:R-:W-:Y:S01]  /*79c0*/  IADD3.X R11, R11, c[0x0][0x16c], RZ, P1, !PT ;  /* 0x00005b000b0b7a10 */ /* 0x000fe20000ffe4ff */
[----:B------:R4:W-:Y:S01]  /*79d0*/  @!P5 STG.E.128 [R14.64], R24 ;  /* 0x000000180e00d986 */ /* 0x0009e2000c101d04 */
[----:B------:R-:W-:Y:S01]  /*79e0*/  @!P2 FMUL R85, R85, 16777216 ;  /* 0x4b8000005555a820 */ /* 0x000fe20000400000 */
[----:B------:R-:W-:Y:S01]  /*79f0*/  @!P6 FMUL R70, R70, 16777216 ;  /* 0x4b8000004646e820 */ /* 0x000fe20000400000 */
[----:B0-----:R-:W-:Y:S01]  /*7a00*/  FMUL R77, R77, R82 ;  /* 0x000000524d4d7220 */ /* 0x001fe20000400000 */
[----:B------:R-:W-:Y:S01]  /*7a10*/  ISETP.NE.AND P6, PT, R171, RZ, PT ;  /* 0x000000ffab00720c */ /* 0x000fe20003fc5270 */
[----:B---3--:R-:W-:Y:S01]  /*7a20*/  FMUL R85, R78, R85 ;  /* 0x000000554e557220 */ /* 0x008fe20000400000 */
[----:B-1----:R-:W-:Y:S01]  /*7a30*/  FMUL R79, R79, R84 ;  /* 0x000000544f4f7220 */ /* 0x002fe20000400000 */
[----:B------:R-:W-:Y:S01]  /*7a40*/  ISETP.NE.AND P2, PT, R172, RZ, PT ;  /* 0x000000ffac00720c */ /* 0x000fe20003f45270 */
[----:B------:R0:W-:Y:S01]  /*7a50*/  STS [R72+0x30], R39 ;  /* 0x0000302748007388 */ /* 0x0001e20000000800 */
[----:B-----5:R-:W-:Y:S01]  /*7a60*/  FMUL R87, R80, R87 ;  /* 0x0000005750577220 */ /* 0x020fe20000400000 */
[----:B------:R-:W-:-:S02]  /*7a70*/  ISETP.NE.AND P3, PT, R173, RZ, PT ;  /* 0x000000ffad00720c */ /* 0x000fc40003f65270 */
[----:B----4-:R-:W-:Y:S02]  /*7a80*/  IADD3 R14, P1, R13, c[0x0][0x168], RZ ;  /* 0x00005a000d0e7a10 */ /* 0x010fe40007f3e0ff */
[----:B------:R-:W-:Y:S02]  /*7a90*/  IADD3.X R13, R8, c[0x0][0x16c], RZ, P0, !PT ;  /* 0x00005b00080d7a10 */ /* 0x000fe400007fe4ff */
[----:B------:R-:W-:Y:S01]  /*7aa0*/  IADD3 R6, P0, R6, c[0x0][0x168], RZ ;  /* 0x00005a0006067a10 */ /* 0x000fe20007f1e0ff */
[----:B------:R1:W-:Y:S01]  /*7ab0*/  STS [R72+0x98], R32 ;  /* 0x0000982048007388 */ /* 0x0003e20000000800 */
[-C--:B------:R-:W-:Y:S02]  /*7ac0*/  FMUL R136, R136, R77.reuse ;  /* 0x0000004d88887220 */ /* 0x080fe40000400000 */
[----:B------:R-:W-:Y:S01]  /*7ad0*/  IADD3.X R7, R2, c[0x0][0x16c], RZ, P0, !PT ;  /* 0x00005b0002077a10 */ /* 0x000fe200007fe4ff */
[----:B------:R3:W-:Y:S01]  /*7ae0*/  STS [R72+0xc8], R29 ;  /* 0x0000c81d48007388 */ /* 0x0007e20000000800 */
[----:B------:R-:W-:Y:S01]  /*7af0*/  ISETP.GE.U32.AND P0, PT, R17, 0x3740, PT ;  /* 0x000037401100780c */ /* 0x000fe20003f06070 */
[-C--:B------:R-:W-:Y:S01]  /*7b00*/  FMUL R35, R35, R77.reuse ;  /* 0x0000004d23237220 */ /* 0x080fe20000400000 */
[-C--:B------:R-:W-:Y:S01]  /*7b10*/  FMUL R28, R137, R77.reuse ;  /* 0x0000004d891c7220 */ /* 0x080fe20000400000 */
[----:B------:R4:W-:Y:S01]  /*7b20*/  STS [R72+0x20], R41 ;  /* 0x0000202948007388 */ /* 0x0009e20000000800 */
[-C--:B------:R-:W-:Y:S01]  /*7b30*/  FMUL R52, R52, R77.reuse ;  /* 0x0000004d34347220 */ /* 0x080fe20000400000 */
[-C--:B0-----:R-:W-:Y:S01]  /*7b40*/  FMUL R39, R138, R77.reuse ;  /* 0x0000004d8a277220 */ /* 0x081fe20000400000 */
[-C--:B------:R-:W-:Y:S01]  /*7b50*/  FMUL R53, R53, R77.reuse ;  /* 0x0000004d35357220 */ /* 0x080fe20000400000 */
[----:B------:R0:W-:Y:S01]  /*7b60*/  STS [R72+0x40], R43 ;  /* 0x0000402b48007388 */ /* 0x0001e20000000800 */
[-C--:B-1----:R-:W-:Y:S01]  /*7b70*/  FMUL R32, R139, R77.reuse ;  /* 0x0000004d8b207220 */ /* 0x082fe20000400000 */
[----:B---3--:R-:W-:Y:S01]  /*7b80*/  FMUL R29, R34, R77 ;  /* 0x0000004d221d7220 */ /* 0x008fe20000400000 */
[----:B--2---:R-:W-:Y:S01]  /*7b90*/  FMUL R81, R81, R70 ;  /* 0x0000004651517220 */ /* 0x004fe20000400000 */
[----:B------:R1:W-:Y:S01]  /*7ba0*/  STS [R72+0x50], R36 ;  /* 0x0000502448007388 */ /* 0x0003e20000000800 */
[----:B------:R-:W-:Y:S01]  /*7bb0*/  ISETP.NE.AND P4, PT, R174, RZ, PT ;  /* 0x000000ffae00720c */ /* 0x000fe20003f85270 */
[-C--:B------:R-:W-:Y:S01]  /*7bc0*/  FMUL R140, R140, R85.reuse ;  /* 0x000000558c8c7220 */ /* 0x080fe20000400000 */
[-C--:B----4-:R-:W-:Y:S01]  /*7bd0*/  FMUL R41, R54, R85.reuse ;  /* 0x0000005536297220 */ /* 0x090fe20000400000 */
[----:B------:R-:W-:Y:S01]  /*7be0*/  STS [R72+0x18], R40 ;  /* 0x0000182848007388 */ /* 0x000fe20000000800 */
[-C--:B------:R-:W-:Y:S01]  /*7bf0*/  FMUL R55, R55, R85.reuse ;  /* 0x0000005537377220 */ /* 0x080fe20000400000 */
[-C--:B------:R-:W-:Y:S01]  /*7c00*/  FMUL R34, R141, R85.reuse ;  /* 0x000000558d227220 */ /* 0x080fe20000400000 */
[-C--:B------:R-:W-:Y:S01]  /*7c10*/  FMUL R56, R56, R85.reuse ;  /* 0x0000005538387220 */ /* 0x080fe20000400000 */
[----:B------:R2:W-:Y:S01]  /*7c20*/  STS [R72+0x28], R38 ;  /* 0x0000282648007388 */ /* 0x0005e20000000800 */
[-C--:B0-----:R-:W-:Y:S01]  /*7c30*/  FMUL R43, R142, R85.reuse ;  /* 0x000000558e2b7220 */ /* 0x081fe20000400000 */
[-C--:B------:R-:W-:Y:S01]  /*7c40*/  FMUL R57, R57, R85.reuse ;  /* 0x0000005539397220 */ /* 0x080fe20000400000 */
[----:B-1----:R-:W-:Y:S01]  /*7c50*/  FMUL R36, R143, R85 ;  /* 0x000000558f247220 */ /* 0x002fe20000400000 */
[----:B------:R0:W-:Y:S01]  /*7c60*/  STS [R72+0x60], R45 ;  /* 0x0000602d48007388 */ /* 0x0001e20000000800 */
[----:B------:R-:W-:Y:S01]  /*7c70*/  ISETP.NE.AND P5, PT, R175, RZ, PT ;  /* 0x000000ffaf00720c */ /* 0x000fe20003fa5270 */
[-C--:B------:R-:W-:Y:S01]  /*7c80*/  FMUL R144, R144, R79.reuse ;  /* 0x0000004f90907220 */ /* 0x080fe20000400000 */
[-C--:B------:R-:W-:Y:S01]  /*7c90*/  FMUL R59, R59, R79.reuse ;  /* 0x0000004f3b3b7220 */ /* 0x080fe20000400000 */
[----:B------:R1:W-:Y:S01]  /*7ca0*/  STS [R72+0x70], R47 ;  /* 0x0000702f48007388 */ /* 0x0003e20000000800 */
[-C--:B------:R-:W-:Y:S01]  /*7cb0*/  FMUL R60, R60, R79.reuse ;  /* 0x0000004f3c3c7220 */ /* 0x080fe20000400000 */
[-C--:B--2---:R-:W-:Y:S01]  /*7cc0*/  FMUL R38, R145, R79.reuse ;  /* 0x0000004f91267220 */ /* 0x084fe20000400000 */
[-C--:B------:R-:W-:Y:S01]  /*7cd0*/  FMUL R61, R61, R79.reuse ;  /* 0x0000004f3d3d7220 */ /* 0x080fe20000400000 */
[----:B------:R2:W-:Y:S01]  /*7ce0*/  STS [R72+0x38], R42 ;  /* 0x0000382a48007388 */ /* 0x0005e20000000800 */
[-C--:B------:R-:W-:Y:S01]  /*7cf0*/  FMUL R40, R147, R79.reuse ;  /* 0x0000004f93287220 */ /* 0x080fe20000400000 */
[----:B0-----:R-:W-:Y:S01]  /*7d00*/  FMUL R45, R58, R79 ;  /* 0x0000004f3a2d7220 */ /* 0x001fe20000400000 */
[-C--:B------:R-:W-:Y:S01]  /*7d10*/  FMUL R148, R148, R87.reuse ;  /* 0x0000005794947220 */ /* 0x080fe20000400000 */
[----:B------:R0:W-:Y:S01]  /*7d20*/  STS [R72+0x48], R44 ;  /* 0x0000482c48007388 */ /* 0x0001e20000000800 */
[----:B------:R-:W-:Y:S01]  /*7d30*/  FMUL R37, R62, R87 ;  /* 0x000000573e257220 */ /* 0x000fe20000400000 */
[----:B-1----:R-:W-:Y:S01]  /*7d40*/  FMUL R47, R146, R79 ;  /* 0x0000004f922f7220 */ /* 0x002fe20000400000 */
[-C--:B------:R-:W-:Y:S01]  /*7d50*/  FMUL R63, R63, R87.reuse ;  /* 0x000000573f3f7220 */ /* 0x080fe20000400000 */
[----:B------:R1:W-:Y:S01]  /*7d60*/  STS [R72+0x80], R49 ;  /* 0x0000803148007388 */ /* 0x0003e20000000800 */
[-C--:B------:R-:W-:Y:S01]  /*7d70*/  FMUL R64, R64, R87.reuse ;  /* 0x0000005740407220 */ /* 0x080fe20000400000 */
[-C--:B--2---:R-:W-:Y:S01]  /*7d80*/  FMUL R42, R149, R87.reuse ;  /* 0x00000057952a7220 */ /* 0x084fe20000400000 */
[----:B------:R-:W-:Y:S01]  /*7d90*/  FMUL R65, R65, R87 ;  /* 0x0000005741417220 */ /* 0x000fe20000400000 */
[----:B------:R-:W-:Y:S01]  /*7da0*/  ISETP.GE.U32.AND.EX P0, PT, R0, RZ, PT, P0 ;  /* 0x000000ff0000720c */ /* 0x000fe20003f06100 */
[----:B------:R-:W-:Y:S01]  /*7db0*/  FMUL R152, R152, R81 ;  /* 0x0000005198987220 */ /* 0x000fe20000400000 */
[----:B0-----:R-:W-:Y:S01]  /*7dc0*/  FMUL R44, R151, R87 ;  /* 0x00000057972c7220 */ /* 0x001fe20000400000 */
[-C--:B------:R-:W-:Y:S01]  /*7dd0*/  FMUL R31, R66, R81.reuse ;  /* 0x00000051421f7220 */ /* 0x080fe20000400000 */
[-C--:B------:R-:W-:Y:S01]  /*7de0*/  FMUL R67, R67, R81.reuse ;  /* 0x0000005143437220 */ /* 0x080fe20000400000 */
[----:B------:R-:W-:Y:S01]  /*7df0*/  FMUL R16, R153, R81 ;  /* 0x0000005199107220 */ /* 0x000fe20000400000 */
[----:B-1----:R-:W-:Y:S01]  /*7e00*/  FMUL R49, R150, R87 ;  /* 0x0000005796317220 */ /* 0x002fe20000400000 */
[-C--:B------:R-:W-:Y:S01]  /*7e10*/  FMUL R68, R68, R81.reuse ;  /* 0x0000005144447220 */ /* 0x080fe20000400000 */
[-C--:B------:R-:W-:Y:S01]  /*7e20*/  FMUL R19, R154, R81.reuse ;  /* 0x000000519a137220 */ /* 0x080fe20000400000 */
[-C--:B------:R-:W-:Y:S01]  /*7e30*/  FMUL R69, R69, R81.reuse ;  /* 0x0000005145457220 */ /* 0x080fe20000400000 */
[----:B------:R-:W-:Y:S01]  /*7e40*/  FMUL R18, R155, R81 ;  /* 0x000000519b127220 */ /* 0x000fe20000400000 */
[----:B------:R-:W-:-:S02]  /*7e50*/  IADD3.X R15, R9, c[0x0][0x16c], RZ, P1, !PT ;  /* 0x00005b00090f7a10 */ /* 0x000fc40000ffe4ff */
[----:B------:R-:W-:Y:S02]  /*7e60*/  F2FP.PACK_AB R136, R29, R136 ;  /* 0x000000881d88723e */ /* 0x000fe400000000ff */
[----:B------:R-:W-:Y:S02]  /*7e70*/  F2FP.PACK_AB R137, R28, R35 ;  /* 0x000000231c89723e */ /* 0x000fe400000000ff */
[----:B------:R-:W-:Y:S02]  /*7e80*/  F2FP.PACK_AB R138, R39, R52 ;  /* 0x00000034278a723e */ /* 0x000fe400000000ff */
[----:B------:R-:W-:Y:S02]  /*7e90*/  F2FP.PACK_AB R139, R32, R53 ;  /* 0x00000035208b723e */ /* 0x000fe400000000ff */
[----:B------:R-:W-:Y:S02]  /*7ea0*/  IADD3 R8, P1, R3, c[0x0][0x168], RZ ;  /* 0x00005a0003087a10 */ /* 0x000fe40007f3e0ff */
[----:B------:R-:W-:-:S02]  /*7eb0*/  F2FP.PACK_AB R140, R41, R140 ;  /* 0x0000008c298c723e */ /* 0x000fc400000000ff */
[----:B------:R-:W-:Y:S02]  /*7ec0*/  F2FP.PACK_AB R141, R34, R55 ;  /* 0x00000037228d723e */ /* 0x000fe400000000ff */
[----:B------:R-:W-:Y:S02]  /*7ed0*/  F2FP.PACK_AB R142, R43, R56 ;  /* 0x000000382b8e723e */ /* 0x000fe400000000ff */
[----:B------:R-:W-:Y:S02]  /*7ee0*/  F2FP.PACK_AB R143, R36, R57 ;  /* 0x00000039248f723e */ /* 0x000fe400000000ff */
[----:B------:R-:W-:Y:S02]  /*7ef0*/  F2FP.PACK_AB R144, R45, R144 ;  /* 0x000000902d90723e */ /* 0x000fe400000000ff */
[----:B------:R-:W-:Y:S02]  /*7f00*/  F2FP.PACK_AB R145, R38, R59 ;  /* 0x0000003b2691723e */ /* 0x000fe400000000ff */
[----:B------:R-:W-:-:S02]  /*7f10*/  F2FP.PACK_AB R146, R47, R60 ;  /* 0x0000003c2f92723e */ /* 0x000fc400000000ff */
[----:B------:R-:W-:Y:S02]  /*7f20*/  F2FP.PACK_AB R147, R40, R61 ;  /* 0x0000003d2893723e */ /* 0x000fe400000000ff */
[----:B------:R-:W-:Y:S02]  /*7f30*/  F2FP.PACK_AB R148, R37, R148 ;  /* 0x000000942594723e */ /* 0x000fe400000000ff */
[----:B------:R-:W-:Y:S02]  /*7f40*/  F2FP.PACK_AB R149, R42, R63 ;  /* 0x0000003f2a95723e */ /* 0x000fe400000000ff */
[----:B------:R-:W-:Y:S02]  /*7f50*/  F2FP.PACK_AB R150, R49, R64 ;  /* 0x000000403196723e */ /* 0x000fe400000000ff */
[----:B------:R-:W-:Y:S01]  /*7f60*/  F2FP.PACK_AB R151, R44, R65 ;  /* 0x000000412c97723e */ /* 0x000fe200000000ff */
[----:B------:R-:W-:Y:S01]  /*7f70*/  @!P6 STG.E.128 [R10.64], R136 ;  /* 0x000000880a00e986 */ /* 0x000fe2000c101d04 */
[----:B------:R-:W-:-:S02]  /*7f80*/  F2FP.PACK_AB R152, R31, R152 ;  /* 0x000000981f98723e */ /* 0x000fc400000000ff */
[----:B------:R-:W-:Y:S02]  /*7f90*/  F2FP.PACK_AB R153, R16, R67 ;  /* 0x000000431099723e */ /* 0x000fe400000000ff */
[----:B------:R-:W-:Y:S02]  /*7fa0*/  F2FP.PACK_AB R154, R19, R68 ;  /* 0x00000044139a723e */ /* 0x000fe400000000ff */
[----:B------:R-:W-:Y:S02]  /*7fb0*/  F2FP.PACK_AB R155, R18, R69 ;  /* 0x00000045129b723e */ /* 0x000fe400000000ff */
[----:B------:R-:W-:Y:S01]  /*7fc0*/  IADD3.X R9, R4, c[0x0][0x16c], RZ, P1, !PT ;  /* 0x00005b0004097a10 */ /* 0x000fe20000ffe4ff */
[----:B------:R-:W-:Y:S01]  /*7fd0*/  @!P2 STG.E.128 [R12.64], R140 ;  /* 0x0000008c0c00a986 */ /* 0x000fe2000c101d04 */
[----:B------:R-:W-:-:S03]  /*7fe0*/  SHF.L.U32 R4, R5, 0x3, RZ ;  /* 0x0000000305047819 */ /* 0x000fc600000006ff */
[----:B------:R-:W-:Y:S04]  /*7ff0*/  @!P3 STG.E.128 [R14.64], R144 ;  /* 0x000000900e00b986 */ /* 0x000fe8000c101d04 */
[----:B------:R-:W-:Y:S04]  /*8000*/  @!P4 STG.E.128 [R6.64], R148 ;  /* 0x000000940600c986 */ /* 0x000fe8000c101d04 */
[----:B------:R-:W-:Y:S04]  /*8010*/  STS [R72], R163 ;  /* 0x000000a348007388 */ /* 0x000fe80000000800 */
[----:B------:R-:W-:Y:S04]  /*8020*/  STS [R72+0x8], R156 ;  /* 0x0000089c48007388 */ /* 0x000fe80000000800 */
        /* <DEDUP_REMOVED lines=11> */
[----:B------:R-:W-:Y:S01]  /*80e0*/  @!P5 STG.E.128 [R8.64], R152 ;  /* 0x000000980800d986 */ /* 0x000fe2000c101d04 */
[----:B------:R-:W-:-:S03]  /*80f0*/  LOP3.LUT R4, R4, 0xf8, RZ, 0xe2, !PT ;  /* 0x000000f804047812 */ /* 0x000fc600078ee2ff */
[----:B------:R-:W-:Y:S06]  /*8100*/  BAR.SYNC 0x0 ;  /* 0x0000000000007b1d */ /* 0x000fec0000000000 */
[----:B------:R-:W-:Y:S05]  /*8110*/  @P0 EXIT ;  /* 0x000000000000094d */ /* 0x000fea0003800000 */
[----:B------:R-:W0:Y:S01]  /*8120*/  LDS.64 R4, [R4] ;  /* 0x0000000004047984 */ /* 0x000e220000000a00 */
[----:B------:R-:W-:-:S04]  /*8130*/  LEA R2, P0, R17, c[0x0][0x170], 0x2 ;  /* 0x00005c0011027a11 */ /* 0x000fc800078010ff */
[----:B------:R-:W-:-:S05]  /*8140*/  LEA.HI.X R3, R17, c[0x0][0x174], R0, 0x2, P0 ;  /* 0x00005d0011037a11 */ /* 0x000fca00000f1400 */
[----:B0-----:R-:W-:Y:S01]  /*8150*/  STG.E.64 [R2.64], R4 ;  /* 0x0000000402007986 */ /* 0x001fe2000c101b04 */
[----:B------:R-:W-:Y:S05]  /*8160*/  EXIT ;  /* 0x000000000000794d */ /* 0x000fea0003800000 */
.L_x_0:
[----:B------:R-:W-:-:S00]  /*8170*/  BRA `(.L_x_0) ;  /* 0xfffffff000007947 */ /* 0x000fc0000383ffff */
[----:B------:R-:W-:-:S00]  /*8180*/  NOP ;  /* 0x0000000000007918 */ /* 0x000fc00000000000 */
[----:B------:R-:W-:-:S00]  /*8190*/  NOP ;  /* 0x0000000000007918 */ /* 0x000fc00000000000 */
[----:B------:R-:W-:-:S00]  /*81a0*/  NOP ;  /* 0x0000000000007918 */ /* 0x000fc00000000000 */
[----:B------:R-:W-:-:S00]  /*81b0*/  NOP ;  /* 0x0000000000007918 */ /* 0x000fc00000000000 */
[----:B------:R-:W-:-:S00]  /*81c0*/  NOP ;  /* 0x0000000000007918 */ /* 0x000fc00000000000 */
[----:B------:R-:W-:-:S00]  /*81d0*/  NOP ;  /* 0x0000000000007918 */ /* 0x000fc00000000000 */
[----:B------:R-:W-:-:S00]  /*81e0*/  NOP ;  /* 0x0000000000007918 */ /* 0x000fc00000000000 */
[----:B------:R-:W-:-:S00]  /*81f0*/  NOP ;  /* 0x0000000000007918 */ /* 0x000fc00000000000 */
.L_x_1:


//--------------------- .nv.global.init           --------------------------
	.section	.nv.global.init,"aw",@progbits
.nv.global.init:
	.type		_$_str,@object
	.size		_$_str,(_$_str_$_2 - _$_str)
_$_str:
        /*0000*/ 	.byte	0x5f, 0x5f, 0x43, 0x55, 0x44, 0x41, 0x5f, 0x46, 0x54, 0x5a, 0x00
	.type		_$_str_$_2,@object
	.size		_$_str_$_2,(.L_1 - _$_str_$_2)
_$_str_$_2:
        /*000b*/ 	.byte	0x5f, 0x5f, 0x43, 0x55, 0x44, 0x41, 0x5f, 0x50, 0x52, 0x45, 0x43, 0x5f, 0x53, 0x51, 0x52, 0x54
        /*001b*/ 	.byte	0x00
.L_1:


//--------------------- .nv.shared.l2norm_fwd_kernel --------------------------
	.section	.nv.shared.l2norm_fwd_kernel,"aw",@nobits
	.align	16
